//
// Generated by NVIDIA NVVM Compiler
//
// Compiler Build ID: CL-36424714
// Cuda compilation tools, release 13.0, V13.0.88
// Based on NVVM 20.0.0
//

.version 9.0
.target sm_100
.address_size 64

	// .globl	log_likelihood
.global .align 1 .b8 _ZN34_INTERNAL_77afaa7e_4_k_cu_783f93a64cuda3std3__45__cpo5beginE[1];
.global .align 1 .b8 _ZN34_INTERNAL_77afaa7e_4_k_cu_783f93a64cuda3std3__45__cpo3endE[1];
.global .align 1 .b8 _ZN34_INTERNAL_77afaa7e_4_k_cu_783f93a64cuda3std3__45__cpo6cbeginE[1];
.global .align 1 .b8 _ZN34_INTERNAL_77afaa7e_4_k_cu_783f93a64cuda3std3__45__cpo4cendE[1];
.global .align 1 .b8 _ZN34_INTERNAL_77afaa7e_4_k_cu_783f93a64cuda3std3__45__cpo6rbeginE[1];
.global .align 1 .b8 _ZN34_INTERNAL_77afaa7e_4_k_cu_783f93a64cuda3std3__45__cpo4rendE[1];
.global .align 1 .b8 _ZN34_INTERNAL_77afaa7e_4_k_cu_783f93a64cuda3std3__45__cpo7crbeginE[1];
.global .align 1 .b8 _ZN34_INTERNAL_77afaa7e_4_k_cu_783f93a64cuda3std3__45__cpo5crendE[1];
.global .align 1 .b8 _ZN34_INTERNAL_77afaa7e_4_k_cu_783f93a64cuda3std3__436_GLOBAL__N__77afaa7e_4_k_cu_783f93a66ignoreE[1];
.global .align 1 .b8 _ZN34_INTERNAL_77afaa7e_4_k_cu_783f93a64cuda3std3__419piecewise_constructE[1];
.global .align 1 .b8 _ZN34_INTERNAL_77afaa7e_4_k_cu_783f93a64cuda3std3__48in_placeE[1];
.global .align 1 .b8 _ZN34_INTERNAL_77afaa7e_4_k_cu_783f93a64cuda3std3__420unreachable_sentinelE[1];
.global .align 1 .b8 _ZN34_INTERNAL_77afaa7e_4_k_cu_783f93a64cuda3std6ranges3__45__cpo4swapE[1];
.global .align 1 .b8 _ZN34_INTERNAL_77afaa7e_4_k_cu_783f93a64cuda3std6ranges3__45__cpo9iter_moveE[1];
.global .align 1 .b8 _ZN34_INTERNAL_77afaa7e_4_k_cu_783f93a64cuda3std6ranges3__45__cpo5beginE[1];
.global .align 1 .b8 _ZN34_INTERNAL_77afaa7e_4_k_cu_783f93a64cuda3std6ranges3__45__cpo3endE[1];
.global .align 1 .b8 _ZN34_INTERNAL_77afaa7e_4_k_cu_783f93a64cuda3std6ranges3__45__cpo6cbeginE[1];
.global .align 1 .b8 _ZN34_INTERNAL_77afaa7e_4_k_cu_783f93a64cuda3std6ranges3__45__cpo4cendE[1];
.global .align 1 .b8 _ZN34_INTERNAL_77afaa7e_4_k_cu_783f93a64cuda3std6ranges3__45__cpo7advanceE[1];
.global .align 1 .b8 _ZN34_INTERNAL_77afaa7e_4_k_cu_783f93a64cuda3std6ranges3__45__cpo9iter_swapE[1];
.global .align 1 .b8 _ZN34_INTERNAL_77afaa7e_4_k_cu_783f93a64cuda3std6ranges3__45__cpo4nextE[1];
.global .align 1 .b8 _ZN34_INTERNAL_77afaa7e_4_k_cu_783f93a64cuda3std6ranges3__45__cpo4prevE[1];
.global .align 1 .b8 _ZN34_INTERNAL_77afaa7e_4_k_cu_783f93a64cuda3std6ranges3__45__cpo4dataE[1];
.global .align 1 .b8 _ZN34_INTERNAL_77afaa7e_4_k_cu_783f93a64cuda3std6ranges3__45__cpo5cdataE[1];
.global .align 1 .b8 _ZN34_INTERNAL_77afaa7e_4_k_cu_783f93a64cuda3std6ranges3__45__cpo4sizeE[1];
.global .align 1 .b8 _ZN34_INTERNAL_77afaa7e_4_k_cu_783f93a64cuda3std6ranges3__45__cpo5ssizeE[1];
.global .align 1 .b8 _ZN34_INTERNAL_77afaa7e_4_k_cu_783f93a64cuda3std6ranges3__45__cpo8distanceE[1];
.global .align 1 .b8 _ZN34_INTERNAL_77afaa7e_4_k_cu_783f93a66thrust24THRUST_300001_SM_1000_NS6system6detail10sequential3seqE[1];

.visible .entry log_likelihood(
	.param .u32 log_likelihood_param_0,
	.param .u64 .ptr .align 1 log_likelihood_param_1,
	.param .u64 .ptr .align 1 log_likelihood_param_2,
	.param .u64 .ptr .align 1 log_likelihood_param_3,
	.param .u64 .ptr .align 1 log_likelihood_param_4,
	.param .u64 .ptr .align 1 log_likelihood_param_5,
	.param .u32 log_likelihood_param_6,
	.param .u32 log_likelihood_param_7
)
.maxntid 1024
.minnctapersm 2
{
	.reg .pred 	%p<29>;
	.reg .b32 	%r<125>;
	.reg .b32 	%f<156>;
	.reg .b64 	%rd<66>;

	ld.param.u32 	%r36, [log_likelihood_param_0];
	ld.param.u64 	%rd11, [log_likelihood_param_1];
	ld.param.u64 	%rd8, [log_likelihood_param_2];
	ld.param.u64 	%rd9, [log_likelihood_param_3];
	ld.param.u64 	%rd12, [log_likelihood_param_4];
	ld.param.u64 	%rd10, [log_likelihood_param_5];
	ld.param.u32 	%r37, [log_likelihood_param_6];
	ld.param.u32 	%r38, [log_likelihood_param_7];
	cvta.to.global.u64 	%rd1, %rd11;
	cvta.to.global.u64 	%rd2, %rd10;
	cvta.to.global.u64 	%rd3, %rd8;
	cvta.to.global.u64 	%rd4, %rd9;
	cvta.to.global.u64 	%rd13, %rd12;
	mov.u32 	%r1, %tid.x;
	mov.u32 	%r114, %tid.y;
	mov.u32 	%r39, %ctaid.x;
	mul.lo.s32 	%r40, %r39, %r36;
	mul.lo.s32 	%r41, %r40, 15;
	mul.wide.u32 	%rd14, %r41, 4;
	add.s64 	%rd15, %rd13, %rd14;
	ld.global.u32 	%r42, [%rd15+24];
	mul.lo.s32 	%r3, %r38, %r37;
	mul.lo.s32 	%r43, %r3, %r42;
	cvt.s64.s32 	%rd5, %r43;
	ld.global.u32 	%r44, [%rd15+36];
	mul.lo.s32 	%r45, %r3, %r44;
	cvt.s64.s32 	%rd6, %r45;
	ld.global.u32 	%r46, [%rd15+48];
	mul.lo.s32 	%r47, %r3, %r46;
	cvt.s64.s32 	%rd7, %r47;
	cvt.rn.f32.s32 	%f1, %r3;
	setp.ge.s32 	%p1, %r114, %r37;
	@%p1 bra 	$L__BB0_19;
	setp.gt.s32 	%p2, %r36, 0;
	mov.u32 	%r4, %ntid.x;
	mov.u32 	%r5, %ntid.y;
	@%p2 bra 	$L__BB0_2;
	bra.uni 	$L__BB0_15;
$L__BB0_2:
	and.b32  	%r6, %r36, 2147483644;
	shl.b32 	%r7, %r3, 2;
$L__BB0_3:
	setp.lt.s32 	%p6, %r1, %r38;
	@%p6 bra 	$L__BB0_5;
$L__BB0_4:
	mov.u32 	%r113, %ntid.y;
	add.s32 	%r114, %r114, %r113;
	setp.lt.s32 	%p28, %r114, %r37;
	@%p28 bra 	$L__BB0_3;
	bra.uni 	$L__BB0_19;
$L__BB0_5:
	mul.lo.s32 	%r10, %r114, %r38;
	mov.u32 	%r115, %r1;
$L__BB0_6:
	setp.lt.u32 	%p7, %r36, 4;
	mov.f32 	%f151, 0f00000000;
	mov.b32 	%r122, 0;
	@%p7 bra 	$L__BB0_9;
	and.b32  	%r50, %r36, 2147483644;
	neg.s32 	%r120, %r50;
	add.s32 	%r51, %r37, %r114;
	mad.lo.s32 	%r119, %r38, %r51, %r115;
	shl.b32 	%r52, %r37, 1;
	add.s32 	%r53, %r52, %r114;
	mad.lo.s32 	%r118, %r38, %r53, %r115;
	mad.lo.s32 	%r54, %r37, 3, %r114;
	mad.lo.s32 	%r117, %r38, %r54, %r115;
	add.s32 	%r116, %r10, %r115;
	mov.f32 	%f151, 0f00000000;
$L__BB0_8:
	.pragma "nounroll";
	cvt.s64.s32 	%rd24, %r116;
	add.s64 	%rd25, %rd24, %rd5;
	shl.b64 	%rd26, %rd25, 3;
	add.s64 	%rd27, %rd1, %rd26;
	ld.global.v2.f32 	{%f24, %f25}, [%rd27];
	abs.f32 	%f26, %f24;
	abs.f32 	%f27, %f25;
	mov.b32 	%r55, %f27;
	mov.b32 	%r56, %f26;
	min.s32 	%r57, %r55, %r56;
	mov.b32 	%f28, %r57;
	max.s32 	%r58, %r56, %r55;
	mov.b32 	%f29, %r58;
	and.b32  	%r59, %r58, -33554432;
	xor.b32  	%r60, %r59, 2122317824;
	mov.b32 	%f30, %r60;
	mul.f32 	%f31, %f28, %f30;
	mul.f32 	%f32, %f29, %f30;
	mul.f32 	%f33, %f31, %f31;
	fma.rn.f32 	%f34, %f32, %f32, %f33;
	sqrt.rn.f32 	%f35, %f34;
	or.b32  	%r61, %r59, 8388608;
	mov.b32 	%f36, %r61;
	mul.f32 	%f37, %f35, %f36;
	setp.eq.f32 	%p8, %f28, 0f00000000;
	selp.f32 	%f38, %f29, %f37, %p8;
	setp.eq.f32 	%p9, %f28, 0f7F800000;
	selp.f32 	%f39, 0f7F800000, %f38, %p9;
	fma.rn.f32 	%f40, %f39, %f39, %f151;
	cvt.s64.s32 	%rd28, %r119;
	add.s64 	%rd29, %rd28, %rd5;
	shl.b64 	%rd30, %rd29, 3;
	add.s64 	%rd31, %rd1, %rd30;
	ld.global.v2.f32 	{%f41, %f42}, [%rd31];
	abs.f32 	%f43, %f41;
	abs.f32 	%f44, %f42;
	mov.b32 	%r62, %f44;
	mov.b32 	%r63, %f43;
	min.s32 	%r64, %r62, %r63;
	mov.b32 	%f45, %r64;
	max.s32 	%r65, %r63, %r62;
	mov.b32 	%f46, %r65;
	and.b32  	%r66, %r65, -33554432;
	xor.b32  	%r67, %r66, 2122317824;
	mov.b32 	%f47, %r67;
	mul.f32 	%f48, %f45, %f47;
	mul.f32 	%f49, %f46, %f47;
	mul.f32 	%f50, %f48, %f48;
	fma.rn.f32 	%f51, %f49, %f49, %f50;
	sqrt.rn.f32 	%f52, %f51;
	or.b32  	%r68, %r66, 8388608;
	mov.b32 	%f53, %r68;
	mul.f32 	%f54, %f52, %f53;
	setp.eq.f32 	%p10, %f45, 0f00000000;
	selp.f32 	%f55, %f46, %f54, %p10;
	setp.eq.f32 	%p11, %f45, 0f7F800000;
	selp.f32 	%f56, 0f7F800000, %f55, %p11;
	fma.rn.f32 	%f57, %f56, %f56, %f40;
	cvt.s64.s32 	%rd32, %r118;
	add.s64 	%rd33, %rd32, %rd5;
	shl.b64 	%rd34, %rd33, 3;
	add.s64 	%rd35, %rd1, %rd34;
	ld.global.v2.f32 	{%f58, %f59}, [%rd35];
	abs.f32 	%f60, %f58;
	abs.f32 	%f61, %f59;
	mov.b32 	%r69, %f61;
	mov.b32 	%r70, %f60;
	min.s32 	%r71, %r69, %r70;
	mov.b32 	%f62, %r71;
	max.s32 	%r72, %r70, %r69;
	mov.b32 	%f63, %r72;
	and.b32  	%r73, %r72, -33554432;
	xor.b32  	%r74, %r73, 2122317824;
	mov.b32 	%f64, %r74;
	mul.f32 	%f65, %f62, %f64;
	mul.f32 	%f66, %f63, %f64;
	mul.f32 	%f67, %f65, %f65;
	fma.rn.f32 	%f68, %f66, %f66, %f67;
	sqrt.rn.f32 	%f69, %f68;
	or.b32  	%r75, %r73, 8388608;
	mov.b32 	%f70, %r75;
	mul.f32 	%f71, %f69, %f70;
	setp.eq.f32 	%p12, %f62, 0f00000000;
	selp.f32 	%f72, %f63, %f71, %p12;
	setp.eq.f32 	%p13, %f62, 0f7F800000;
	selp.f32 	%f73, 0f7F800000, %f72, %p13;
	fma.rn.f32 	%f74, %f73, %f73, %f57;
	cvt.s64.s32 	%rd36, %r117;
	add.s64 	%rd37, %rd36, %rd5;
	shl.b64 	%rd38, %rd37, 3;
	add.s64 	%rd39, %rd1, %rd38;
	ld.global.v2.f32 	{%f75, %f76}, [%rd39];
	abs.f32 	%f77, %f75;
	abs.f32 	%f78, %f76;
	mov.b32 	%r76, %f78;
	mov.b32 	%r77, %f77;
	min.s32 	%r78, %r76, %r77;
	mov.b32 	%f79, %r78;
	max.s32 	%r79, %r77, %r76;
	mov.b32 	%f80, %r79;
	and.b32  	%r80, %r79, -33554432;
	xor.b32  	%r81, %r80, 2122317824;
	mov.b32 	%f81, %r81;
	mul.f32 	%f82, %f79, %f81;
	mul.f32 	%f83, %f80, %f81;
	mul.f32 	%f84, %f82, %f82;
	fma.rn.f32 	%f85, %f83, %f83, %f84;
	sqrt.rn.f32 	%f86, %f85;
	or.b32  	%r82, %r80, 8388608;
	mov.b32 	%f87, %r82;
	mul.f32 	%f88, %f86, %f87;
	setp.eq.f32 	%p14, %f79, 0f00000000;
	selp.f32 	%f89, %f80, %f88, %p14;
	setp.eq.f32 	%p15, %f79, 0f7F800000;
	selp.f32 	%f90, 0f7F800000, %f89, %p15;
	fma.rn.f32 	%f151, %f90, %f90, %f74;
	add.s32 	%r120, %r120, 4;
	add.s32 	%r119, %r119, %r7;
	add.s32 	%r118, %r118, %r7;
	add.s32 	%r117, %r117, %r7;
	add.s32 	%r116, %r116, %r7;
	setp.ne.s32 	%p16, %r120, 0;
	mov.u32 	%r122, %r6;
	@%p16 bra 	$L__BB0_8;
$L__BB0_9:
	and.b32  	%r83, %r36, 3;
	setp.eq.s32 	%p17, %r83, 0;
	@%p17 bra 	$L__BB0_14;
	setp.eq.s32 	%p18, %r83, 1;
	@%p18 bra 	$L__BB0_12;
	mad.lo.s32 	%r84, %r122, %r37, %r114;
	mad.lo.s32 	%r85, %r84, %r38, %r115;
	cvt.s64.s32 	%rd40, %r85;
	add.s64 	%rd41, %rd40, %rd5;
	shl.b64 	%rd42, %rd41, 3;
	add.s64 	%rd43, %rd1, %rd42;
	ld.global.v2.f32 	{%f92, %f93}, [%rd43];
	abs.f32 	%f94, %f92;
	abs.f32 	%f95, %f93;
	mov.b32 	%r86, %f95;
	mov.b32 	%r87, %f94;
	min.s32 	%r88, %r86, %r87;
	mov.b32 	%f96, %r88;
	max.s32 	%r89, %r87, %r86;
	mov.b32 	%f97, %r89;
	and.b32  	%r90, %r89, -33554432;
	xor.b32  	%r91, %r90, 2122317824;
	mov.b32 	%f98, %r91;
	mul.f32 	%f99, %f96, %f98;
	mul.f32 	%f100, %f97, %f98;
	mul.f32 	%f101, %f99, %f99;
	fma.rn.f32 	%f102, %f100, %f100, %f101;
	sqrt.rn.f32 	%f103, %f102;
	or.b32  	%r92, %r90, 8388608;
	mov.b32 	%f104, %r92;
	mul.f32 	%f105, %f103, %f104;
	setp.eq.f32 	%p19, %f96, 0f00000000;
	selp.f32 	%f106, %f97, %f105, %p19;
	setp.eq.f32 	%p20, %f96, 0f7F800000;
	selp.f32 	%f107, 0f7F800000, %f106, %p20;
	fma.rn.f32 	%f108, %f107, %f107, %f151;
	add.s32 	%r93, %r85, %r3;
	cvt.s64.s32 	%rd44, %r93;
	add.s64 	%rd45, %rd44, %rd5;
	shl.b64 	%rd46, %rd45, 3;
	add.s64 	%rd47, %rd1, %rd46;
	ld.global.v2.f32 	{%f109, %f110}, [%rd47];
	abs.f32 	%f111, %f109;
	abs.f32 	%f112, %f110;
	mov.b32 	%r94, %f112;
	mov.b32 	%r95, %f111;
	min.s32 	%r96, %r94, %r95;
	mov.b32 	%f113, %r96;
	max.s32 	%r97, %r95, %r94;
	mov.b32 	%f114, %r97;
	and.b32  	%r98, %r97, -33554432;
	xor.b32  	%r99, %r98, 2122317824;
	mov.b32 	%f115, %r99;
	mul.f32 	%f116, %f113, %f115;
	mul.f32 	%f117, %f114, %f115;
	mul.f32 	%f118, %f116, %f116;
	fma.rn.f32 	%f119, %f117, %f117, %f118;
	sqrt.rn.f32 	%f120, %f119;
	or.b32  	%r100, %r98, 8388608;
	mov.b32 	%f121, %r100;
	mul.f32 	%f122, %f120, %f121;
	setp.eq.f32 	%p21, %f113, 0f00000000;
	selp.f32 	%f123, %f114, %f122, %p21;
	setp.eq.f32 	%p22, %f113, 0f7F800000;
	selp.f32 	%f124, 0f7F800000, %f123, %p22;
	fma.rn.f32 	%f151, %f124, %f124, %f108;
	add.s32 	%r122, %r122, 2;
$L__BB0_12:
	and.b32  	%r101, %r36, 1;
	setp.eq.b32 	%p23, %r101, 1;
	not.pred 	%p24, %p23;
	@%p24 bra 	$L__BB0_14;
	mad.lo.s32 	%r102, %r122, %r37, %r114;
	mad.lo.s32 	%r103, %r102, %r38, %r115;
	cvt.s64.s32 	%rd48, %r103;
	add.s64 	%rd49, %rd48, %rd5;
	shl.b64 	%rd50, %rd49, 3;
	add.s64 	%rd51, %rd1, %rd50;
	ld.global.v2.f32 	{%f125, %f126}, [%rd51];
	abs.f32 	%f127, %f125;
	abs.f32 	%f128, %f126;
	mov.b32 	%r104, %f128;
	mov.b32 	%r105, %f127;
	min.s32 	%r106, %r104, %r105;
	mov.b32 	%f129, %r106;
	max.s32 	%r107, %r105, %r104;
	mov.b32 	%f130, %r107;
	and.b32  	%r108, %r107, -33554432;
	xor.b32  	%r109, %r108, 2122317824;
	mov.b32 	%f131, %r109;
	mul.f32 	%f132, %f129, %f131;
	mul.f32 	%f133, %f130, %f131;
	mul.f32 	%f134, %f132, %f132;
	fma.rn.f32 	%f135, %f133, %f133, %f134;
	sqrt.rn.f32 	%f136, %f135;
	or.b32  	%r110, %r108, 8388608;
	mov.b32 	%f137, %r110;
	mul.f32 	%f138, %f136, %f137;
	setp.eq.f32 	%p25, %f129, 0f00000000;
	selp.f32 	%f139, %f130, %f138, %p25;
	setp.eq.f32 	%p26, %f129, 0f7F800000;
	selp.f32 	%f140, 0f7F800000, %f139, %p26;
	fma.rn.f32 	%f151, %f140, %f140, %f151;
$L__BB0_14:
	ld.param.u64 	%rd65, [log_likelihood_param_5];
	ld.param.u64 	%rd64, [log_likelihood_param_3];
	ld.param.u64 	%rd63, [log_likelihood_param_2];
	add.s32 	%r111, %r115, %r10;
	cvt.s64.s32 	%rd52, %r111;
	add.s64 	%rd53, %rd52, %rd6;
	cvta.to.global.u64 	%rd54, %rd64;
	shl.b64 	%rd55, %rd53, 2;
	add.s64 	%rd56, %rd54, %rd55;
	ld.global.f32 	%f141, [%rd56];
	mul.f32 	%f142, %f141, %f141;
	add.s64 	%rd57, %rd52, %rd7;
	cvta.to.global.u64 	%rd58, %rd63;
	shl.b64 	%rd59, %rd57, 2;
	add.s64 	%rd60, %rd58, %rd59;
	ld.global.f32 	%f143, [%rd60];
	sub.f32 	%f144, %f151, %f142;
	mul.f32 	%f145, %f143, %f144;
	mul.f32 	%f146, %f144, %f145;
	add.f32 	%f147, %f142, 0f3F800000;
	div.rn.f32 	%f148, %f146, %f147;
	div.rn.f32 	%f149, %f148, %f1;
	cvta.to.global.u64 	%rd61, %rd65;
	add.s64 	%rd62, %rd61, %rd55;
	st.global.f32 	[%rd62], %f149;
	mov.u32 	%r112, %ntid.x;
	add.s32 	%r115, %r115, %r112;
	setp.lt.s32 	%p27, %r115, %r38;
	@%p27 bra 	$L__BB0_6;
	bra.uni 	$L__BB0_4;
$L__BB0_15:
	setp.ge.s32 	%p3, %r1, %r38;
	@%p3 bra 	$L__BB0_18;
	mul.lo.s32 	%r32, %r114, %r38;
	mov.u32 	%r124, %r1;
$L__BB0_17:
	add.s32 	%r48, %r124, %r32;
	cvt.s64.s32 	%rd16, %r48;
	add.s64 	%rd17, %rd16, %rd6;
	shl.b64 	%rd18, %rd17, 2;
	add.s64 	%rd19, %rd4, %rd18;
	ld.global.f32 	%f11, [%rd19];
	mul.f32 	%f12, %f11, %f11;
	add.s64 	%rd20, %rd16, %rd7;
	shl.b64 	%rd21, %rd20, 2;
	add.s64 	%rd22, %rd3, %rd21;
	ld.global.f32 	%f13, [%rd22];
	mov.f32 	%f14, 0f00000000;
	sub.f32 	%f15, %f14, %f12;
	mul.f32 	%f16, %f13, %f15;
	mul.f32 	%f17, %f15, %f16;
	add.f32 	%f18, %f12, 0f3F800000;
	div.rn.f32 	%f19, %f17, %f18;
	div.rn.f32 	%f20, %f19, %f1;
	add.s64 	%rd23, %rd2, %rd18;
	st.global.f32 	[%rd23], %f20;
	add.s32 	%r124, %r124, %r4;
	setp.lt.s32 	%p4, %r124, %r38;
	@%p4 bra 	$L__BB0_17;
$L__BB0_18:
	add.s32 	%r114, %r114, %r5;
	setp.lt.s32 	%p5, %r114, %r37;
	@%p5 bra 	$L__BB0_15;
$L__BB0_19:
	ret;

}


// ===== COMPILED SASS (sm_100) =====

	.target	sm_100

	.elftype	@"ET_EXEC"


//--------------------- .note.nv.tkinfo           --------------------------
	.section	.note.nv.tkinfo,"",@"SHT_NOTE"
	.sectionflags	@"SHF_NOTE_NV_TKINFO"
	.tkinfo
        /*0018*/ 	.word	0x00000002
        /*0030*/ 	.string	""
        /*0030*/ 	.string	"ptxas"
        /*0030*/ 	.string	"Cuda compilation tools, release 13.0, V13.0.88"
        /*0030*/ 	.string	"Build cuda_13.0.r13.0/compiler.36424714_0"
        /*0030*/ 	.string	"-arch sm_100 -m 64 "



//--------------------- .note.nv.cuinfo           --------------------------
	.section	.note.nv.cuinfo,"",@"SHT_NOTE"
	.sectionflags	@"SHF_NOTE_NV_CUINFO"
        /*0018*/ 	.short	0x0002
        /*001a*/ 	.short	0x0064
        /*001c*/ 	.short	0x0082
	.zero		2


//--------------------- .nv.info                  --------------------------
	.section	.nv.info,"",@"SHT_CUDA_INFO"
	.align	4


	//----- nvinfo : EIATTR_REGCOUNT
	.align		4
        /*0000*/ 	.byte	0x04, 0x2f
        /*0002*/ 	.short	(.L_29 - .L_28)
	.align		4
.L_28:
        /*0004*/ 	.word	index@(log_likelihood)
        /*0008*/ 	.word	0x00000020


	//----- nvinfo : EIATTR_FRAME_SIZE
	.align		4
.L_29:
        /*000c*/ 	.byte	0x04, 0x11
        /*000e*/ 	.short	(.L_31 - .L_30)
	.align		4
.L_30:
        /*0010*/ 	.word	index@($__internal_1_$__cuda_sm3x_div_rn_noftz_f32_slowpath)
        /*0014*/ 	.word	0x00000000


	//----- nvinfo : EIATTR_FRAME_SIZE
	.align		4
.L_31:
        /*0018*/ 	.byte	0x04, 0x11
        /*001a*/ 	.short	(.L_33 - .L_32)
	.align		4
.L_32:
        /*001c*/ 	.word	index@($__internal_0_$__cuda_sm20_sqrt_rn_f32_slowpath)
        /*0020*/ 	.word	0x00000000


	//----- nvinfo : EIATTR_FRAME_SIZE
	.align		4
.L_33:
        /*0024*/ 	.byte	0x04, 0x11
        /*0026*/ 	.short	(.L_35 - .L_34)
	.align		4
.L_34:
        /*0028*/ 	.word	index@(log_likelihood)
        /*002c*/ 	.word	0x00000000


	//----- nvinfo : EIATTR_MIN_STACK_SIZE
	.align		4
.L_35:
        /*0030*/ 	.byte	0x04, 0x12
        /*0032*/ 	.short	(.L_37 - .L_36)
	.align		4
.L_36:
        /*0034*/ 	.word	index@(log_likelihood)
        /*0038*/ 	.word	0x00000000
.L_37:


//--------------------- .nv.compat                --------------------------
	.section	.nv.compat,"",@"SHT_CUDA_COMPAT_INFO"
	.align	4
        /*0000*/ 	.byte	0x02, 0x09, 0x00, 0x00, 0x02, 0x02, 0x01, 0x00, 0x02, 0x05, 0x05, 0x00, 0x03, 0x07, 0x01, 0x01
        /*0010*/ 	.byte	0x02, 0x03, 0x00, 0x00, 0x02, 0x06, 0x01, 0x00, 0x04, 0x0b, 0x08, 0x00, 0x01, 0x00, 0x00, 0x00
        /*0020*/ 	.byte	0x00, 0x00, 0x00, 0x00


//--------------------- .nv.info.log_likelihood   --------------------------
	.section	.nv.info.log_likelihood,"",@"SHT_CUDA_INFO"
	.sectionflags	@""
	.align	4


	//----- nvinfo : EIATTR_CUDA_API_VERSION
	.align		4
        /*0000*/ 	.byte	0x04, 0x37
        /*0002*/ 	.short	(.L_39 - .L_38)
.L_38:
        /*0004*/ 	.word	0x00000082


	//----- nvinfo : EIATTR_KPARAM_INFO
	.align		4
.L_39:
        /*0008*/ 	.byte	0x04, 0x17
        /*000a*/ 	.short	(.L_41 - .L_40)
.L_40:
        /*000c*/ 	.word	0x00000000
        /*0010*/ 	.short	0x0007
        /*0012*/ 	.short	0x0034
        /*0014*/ 	.byte	0x00, 0xf0, 0x11, 0x00


	//----- nvinfo : EIATTR_KPARAM_INFO
	.align		4
.L_41:
        /*0018*/ 	.byte	0x04, 0x17
        /*001a*/ 	.short	(.L_43 - .L_42)
.L_42:
        /*001c*/ 	.word	0x00000000
        /*0020*/ 	.short	0x0006
        /*0022*/ 	.short	0x0030
        /*0024*/ 	.byte	0x00, 0xf0, 0x11, 0x00


	//----- nvinfo : EIATTR_KPARAM_INFO
	.align		4
.L_43:
        /*0028*/ 	.byte	0x04, 0x17
        /*002a*/ 	.short	(.L_45 - .L_44)
.L_44:
        /*002c*/ 	.word	0x00000000
        /*0030*/ 	.short	0x0005
        /*0032*/ 	.short	0x0028
        /*0034*/ 	.byte	0x00, 0xf5, 0x21, 0x00


	//----- nvinfo : EIATTR_KPARAM_INFO
	.align		4
.L_45:
        /*0038*/ 	.byte	0x04, 0x17
        /*003a*/ 	.short	(.L_47 - .L_46)
.L_46:
        /*003c*/ 	.word	0x00000000
        /*0040*/ 	.short	0x0004
        /*0042*/ 	.short	0x0020
        /*0044*/ 	.byte	0x00, 0xf5, 0x21, 0x00


	//----- nvinfo : EIATTR_KPARAM_INFO
	.align		4
.L_47:
        /*0048*/ 	.byte	0x04, 0x17
        /*004a*/ 	.short	(.L_49 - .L_48)
.L_48:
        /*004c*/ 	.word	0x00000000
        /*0050*/ 	.short	0x0003
        /*0052*/ 	.short	0x0018
        /*0054*/ 	.byte	0x00, 0xf5, 0x21, 0x00


	//----- nvinfo : EIATTR_KPARAM_INFO
	.align		4
.L_49:
        /*0058*/ 	.byte	0x04, 0x17
        /*005a*/ 	.short	(.L_51 - .L_50)
.L_50:
        /*005c*/ 	.word	0x00000000
        /*0060*/ 	.short	0x0002
        /*0062*/ 	.short	0x0010
        /*0064*/ 	.byte	0x00, 0xf5, 0x21, 0x00


	//----- nvinfo : EIATTR_KPARAM_INFO
	.align		4
.L_51:
        /*0068*/ 	.byte	0x04, 0x17
        /*006a*/ 	.short	(.L_53 - .L_52)
.L_52:
        /*006c*/ 	.word	0x00000000
        /*0070*/ 	.short	0x0001
        /*0072*/ 	.short	0x0008
        /*0074*/ 	.byte	0x00, 0xf5, 0x21, 0x00


	//----- nvinfo : EIATTR_KPARAM_INFO
	.align		4
.L_53:
        /*0078*/ 	.byte	0x04, 0x17
        /*007a*/ 	.short	(.L_55 - .L_54)
.L_54:
        /*007c*/ 	.word	0x00000000
        /*0080*/ 	.short	0x0000
        /*0082*/ 	.short	0x0000
        /*0084*/ 	.byte	0x00, 0xf0, 0x11, 0x00


	//----- nvinfo : EIATTR_SPARSE_MMA_MASK
	.align		4
.L_55:
        /*0088*/ 	.byte	0x03, 0x50
        /*008a*/ 	.short	0x0000


	//----- nvinfo : EIATTR_MAXREG_COUNT
	.align		4
        /*008c*/ 	.byte	0x03, 0x1b
        /*008e*/ 	.short	0x0020


	//----- nvinfo : EIATTR_MERCURY_ISA_VERSION
	.align		4
        /*0090*/ 	.byte	0x03, 0x5f
        /*0092*/ 	.short	0x0101


	//----- nvinfo : EIATTR_VRC_CTA_INIT_COUNT
	.align		4
        /*0094*/ 	.byte	0x02, 0x4a
	.zero		1
	.zero		1


	//----- nvinfo : EIATTR_EXIT_INSTR_OFFSETS
	.align		4
        /*0098*/ 	.byte	0x04, 0x1c
        /*009a*/ 	.short	(.L_57 - .L_56)


	//   ....[0]....
.L_56:
        /*009c*/ 	.word	0x00000080


	//   ....[1]....
        /*00a0*/ 	.word	0x00000610


	//   ....[2]....
        /*00a4*/ 	.word	0x00001c70


	//----- nvinfo : EIATTR_MAX_THREADS
	.align		4
.L_57:
        /*00a8*/ 	.byte	0x04, 0x05
        /*00aa*/ 	.short	(.L_59 - .L_58)
.L_58:
        /*00ac*/ 	.word	0x00000400
        /*00b0*/ 	.word	0x00000001
        /*00b4*/ 	.word	0x00000001


	//----- nvinfo : EIATTR_CRS_STACK_SIZE
	.align		4
.L_59:
        /*00b8*/ 	.byte	0x04, 0x1e
        /*00ba*/ 	.short	(.L_61 - .L_60)
.L_60:
        /*00bc*/ 	.word	0x00000000


	//----- nvinfo : EIATTR_CBANK_PARAM_SIZE
	.align		4
.L_61:
        /*00c0*/ 	.byte	0x03, 0x19
        /*00c2*/ 	.short	0x0038


	//----- nvinfo : EIATTR_PARAM_CBANK
	.align		4
        /*00c4*/ 	.byte	0x04, 0x0a
        /*00c6*/ 	.short	(.L_63 - .L_62)
	.align		4
.L_62:
        /*00c8*/ 	.word	index@(.nv.constant0.log_likelihood)
        /*00cc*/ 	.short	0x0380
        /*00ce*/ 	.short	0x0038


	//----- nvinfo : EIATTR_SW_WAR
	.align		4
.L_63:
        /*00d0*/ 	.byte	0x04, 0x36
        /*00d2*/ 	.short	(.L_65 - .L_64)
.L_64:
        /*00d4*/ 	.word	0x00000008
.L_65:


//--------------------- .nv.callgraph             --------------------------
	.section	.nv.callgraph,"",@"SHT_CUDA_CALLGRAPH"
	.align	4
	.sectionentsize	8
	.align		4
        /*0000*/ 	.word	0x00000000
	.align		4
        /*0004*/ 	.word	0xffffffff
	.align		4
        /*0008*/ 	.word	0x00000000
	.align		4
        /*000c*/ 	.word	0xfffffffe
	.align		4
        /*0010*/ 	.word	0x00000000
	.align		4
        /*0014*/ 	.word	0xfffffffd
	.align		4
        /*0018*/ 	.word	0x00000000
	.align		4
        /*001c*/ 	.word	0xfffffffc


//--------------------- .nv.constant4             --------------------------
	.section	.nv.constant4,"a",@progbits
	.align	8
	.align		8
.nv.constant4:
        /*0000*/ 	.dword	_ZN34_INTERNAL_77afaa7e_4_k_cu_783f93a64cuda3std3__45__cpo5beginE
	.align		8
        /*0008*/ 	.dword	_ZN34_INTERNAL_77afaa7e_4_k_cu_783f93a64cuda3std3__45__cpo3endE
	.align		8
        /*0010*/ 	.dword	_ZN34_INTERNAL_77afaa7e_4_k_cu_783f93a64cuda3std3__45__cpo6cbeginE
	.align		8
        /*0018*/ 	.dword	_ZN34_INTERNAL_77afaa7e_4_k_cu_783f93a64cuda3std3__45__cpo4cendE
	.align		8
        /*0020*/ 	.dword	_ZN34_INTERNAL_77afaa7e_4_k_cu_783f93a64cuda3std3__45__cpo6rbeginE
	.align		8
        /*0028*/ 	.dword	_ZN34_INTERNAL_77afaa7e_4_k_cu_783f93a64cuda3std3__45__cpo4rendE
	.align		8
        /*0030*/ 	.dword	_ZN34_INTERNAL_77afaa7e_4_k_cu_783f93a64cuda3std3__45__cpo7crbeginE
	.align		8
        /*0038*/ 	.dword	_ZN34_INTERNAL_77afaa7e_4_k_cu_783f93a64cuda3std3__45__cpo5crendE
	.align		8
        /*0040*/ 	.dword	_ZN34_INTERNAL_77afaa7e_4_k_cu_783f93a64cuda3std3__436_GLOBAL__N__77afaa7e_4_k_cu_783f93a66ignoreE
	.align		8
        /*0048*/ 	.dword	_ZN34_INTERNAL_77afaa7e_4_k_cu_783f93a64cuda3std3__419piecewise_constructE
	.align		8
        /*0050*/ 	.dword	_ZN34_INTERNAL_77afaa7e_4_k_cu_783f93a64cuda3std3__48in_placeE
	.align		8
        /*0058*/ 	.dword	_ZN34_INTERNAL_77afaa7e_4_k_cu_783f93a64cuda3std3__420unreachable_sentinelE
	.align		8
        /*0060*/ 	.dword	_ZN34_INTERNAL_77afaa7e_4_k_cu_783f93a64cuda3std6ranges3__45__cpo4swapE
	.align		8
        /*0068*/ 	.dword	_ZN34_INTERNAL_77afaa7e_4_k_cu_783f93a64cuda3std6ranges3__45__cpo9iter_moveE
	.align		8
        /*0070*/ 	.dword	_ZN34_INTERNAL_77afaa7e_4_k_cu_783f93a64cuda3std6ranges3__45__cpo5beginE
	.align		8
        /*0078*/ 	.dword	_ZN34_INTERNAL_77afaa7e_4_k_cu_783f93a64cuda3std6ranges3__45__cpo3endE
	.align		8
        /*0080*/ 	.dword	_ZN34_INTERNAL_77afaa7e_4_k_cu_783f93a64cuda3std6ranges3__45__cpo6cbeginE
	.align		8
        /*0088*/ 	.dword	_ZN34_INTERNAL_77afaa7e_4_k_cu_783f93a64cuda3std6ranges3__45__cpo4cendE
	.align		8
        /*0090*/ 	.dword	_ZN34_INTERNAL_77afaa7e_4_k_cu_783f93a64cuda3std6ranges3__45__cpo7advanceE
	.align		8
        /*0098*/ 	.dword	_ZN34_INTERNAL_77afaa7e_4_k_cu_783f93a64cuda3std6ranges3__45__cpo9iter_swapE
	.align		8
        /*00a0*/ 	.dword	_ZN34_INTERNAL_77afaa7e_4_k_cu_783f93a64cuda3std6ranges3__45__cpo4nextE
	.align		8
        /*00a8*/ 	.dword	_ZN34_INTERNAL_77afaa7e_4_k_cu_783f93a64cuda3std6ranges3__45__cpo4prevE
	.align		8
        /*00b0*/ 	.dword	_ZN34_INTERNAL_77afaa7e_4_k_cu_783f93a64cuda3std6ranges3__45__cpo4dataE
	.align		8
        /*00b8*/ 	.dword	_ZN34_INTERNAL_77afaa7e_4_k_cu_783f93a64cuda3std6ranges3__45__cpo5cdataE
	.align		8
        /*00c0*/ 	.dword	_ZN34_INTERNAL_77afaa7e_4_k_cu_783f93a64cuda3std6ranges3__45__cpo4sizeE
	.align		8
        /*00c8*/ 	.dword	_ZN34_INTERNAL_77afaa7e_4_k_cu_783f93a64cuda3std6ranges3__45__cpo5ssizeE
	.align		8
        /*00d0*/ 	.dword	_ZN34_INTERNAL_77afaa7e_4_k_cu_783f93a64cuda3std6ranges3__45__cpo8distanceE
	.align		8
        /*00d8*/ 	.dword	_ZN34_INTERNAL_77afaa7e_4_k_cu_783f93a66thrust24THRUST_300001_SM_1000_NS6system6detail10sequential3seqE


//--------------------- .text.log_likelihood      --------------------------
	.section	.text.log_likelihood,"ax",@progbits
	.align	128
        .global         log_likelihood
        .type           log_likelihood,@function
        .size           log_likelihood,(.L_x_58 - log_likelihood)
        .other          log_likelihood,@"STO_CUDA_ENTRY STV_DEFAULT"
log_likelihood:
.text.log_likelihood:
[----:B------:R-:W-:Y:S01]  /*0000*/  LDC R1, c[0x0][0x37c] ;  /* 0x0000df00ff017b82 */ /* 0x000fe20000000800 */
[----:B------:R-:W0:Y:S07]  /*0010*/  S2R R9, SR_TID.Y ;  /* 0x0000000000097919 */ /* 0x000e2e0000002200 */
[----:B------:R-:W0:Y:S08]  /*0020*/  LDC.64 R10, c[0x0][0x3b0] ;  /* 0x0000ec00ff0a7b82 */ /* 0x000e300000000a00 */
[----:B------:R-:W1:Y:S08]  /*0030*/  S2UR UR4, SR_CTAID.X ;  /* 0x00000000000479c3 */ /* 0x000e700000002500 */
[----:B------:R-:W1:Y:S08]  /*0040*/  LDC R6, c[0x0][0x380] ;  /* 0x0000e000ff067b82 */ /* 0x000e700000000800 */
[----:B------:R-:W2:Y:S01]  /*0050*/  LDC.64 R4, c[0x0][0x3a0] ;  /* 0x0000e800ff047b82 */ /* 0x000ea20000000a00 */
[----:B0-----:R-:W-:Y:S01]  /*0060*/  ISETP.GE.AND P0, PT, R9, R10, PT ;  /* 0x0000000a0900720c */ /* 0x001fe20003f06270 */
[----:B-1----:R-:W-:-:S12]  /*0070*/  IMAD R0, R6, UR4, RZ ;  /* 0x0000000406007c24 */ /* 0x002fd8000f8e02ff */
[----:B------:R-:W-:Y:S05]  /*0080*/  @P0 EXIT ;  /* 0x000000000000094d */ /* 0x000fea0003800000 */
[----:B------:R-:W0:Y:S01]  /*0090*/  LDCU.64 UR6, c[0x0][0x358] ;  /* 0x00006b00ff0677ac */ /* 0x000e220008000a00 */
[----:B------:R-:W-:Y:S01]  /*00a0*/  IMAD R3, R0, 0xf, RZ ;  /* 0x0000000f00037824 */ /* 0x000fe200078e02ff */
[----:B------:R-:W1:Y:S03]  /*00b0*/  LDCU UR5, c[0x0][0x360] ;  /* 0x00006c00ff0577ac */ /* 0x000e660008000800 */
[----:B--2---:R-:W-:Y:S01]  /*00c0*/  IMAD.WIDE.U32 R4, R3, 0x4, R4 ;  /* 0x0000000403047825 */ /* 0x004fe200078e0004 */
[----:B------:R-:W2:Y:S01]  /*00d0*/  LDCU UR13, c[0x0][0x3b4] ;  /* 0x00007680ff0d77ac */ /* 0x000ea20008000800 */
[----:B------:R-:W3:Y:S01]  /*00e0*/  LDCU.64 UR16, c[0x0][0x388] ;  /* 0x00007100ff1077ac */ /* 0x000ee20008000a00 */
[----:B------:R-:W4:Y:S02]  /*00f0*/  LDCU.64 UR14, c[0x0][0x3a8] ;  /* 0x00007500ff0e77ac */ /* 0x000f240008000a00 */
[----:B0-----:R-:W5:Y:S01]  /*0100*/  LDG.E R3, desc[UR6][R4.64+0x18] ;  /* 0x0000180604037981 */ /* 0x001f62000c1e1900 */
[----:B------:R-:W0:Y:S03]  /*0110*/  LDCU.128 UR8, c[0x0][0x390] ;  /* 0x00007200ff0877ac */ /* 0x000e260008000c00 */
[----:B------:R-:W2:Y:S04]  /*0120*/  LDG.E R25, desc[UR6][R4.64+0x24] ;  /* 0x0000240604197981 */ /* 0x000ea8000c1e1900 */
[----:B------:R1:W3:Y:S01]  /*0130*/  LDG.E R7, desc[UR6][R4.64+0x30] ;  /* 0x0000300604077981 */ /* 0x0002e2000c1e1900 */
[----:B------:R-:W-:Y:S01]  /*0140*/  ISETP.GT.AND P0, PT, R6, RZ, PT ;  /* 0x000000ff0600720c */ /* 0x000fe20003f04270 */
[----:B------:R-:W-:Y:S01]  /*0150*/  IMAD R2, R11, R10, RZ ;  /* 0x0000000a0b027224 */ /* 0x000fe200078e02ff */
[----:B------:R-:W0:Y:S04]  /*0160*/  LDCU UR12, c[0x0][0x364] ;  /* 0x00006c80ff0c77ac */ /* 0x000e280008000800 */
[----:B------:R-:W-:Y:S01]  /*0170*/  I2FP.F32.S32 R23, R2 ;  /* 0x0000000200177245 */ /* 0x000fe20000201400 */
[----:B-1----:R-:W-:-:S02]  /*0180*/  IMAD.MOV.U32 R4, RZ, RZ, R9 ;  /* 0x000000ffff047224 */ /* 0x002fc400078e0009 */
[----:B-----5:R-:W-:Y:S02]  /*0190*/  IMAD R3, R3, R2, RZ ;  /* 0x0000000203037224 */ /* 0x020fe400078e02ff */
[----:B--2---:R-:W-:-:S03]  /*01a0*/  IMAD R25, R2, R25, RZ ;  /* 0x0000001902197224 */ /* 0x004fc600078e02ff */
[----:B------:R-:W-:Y:S01]  /*01b0*/  SHF.R.S32.HI R26, RZ, 0x1f, R3 ;  /* 0x0000001fff1a7819 */ /* 0x000fe20000011403 */
[----:B---3--:R-:W-:Y:S01]  /*01c0*/  IMAD R24, R2, R7, RZ ;  /* 0x0000000702187224 */ /* 0x008fe200078e02ff */
[----:B------:R-:W-:-:S04]  /*01d0*/  SHF.R.S32.HI R29, RZ, 0x1f, R25 ;  /* 0x0000001fff1d7819 */ /* 0x000fc80000011419 */
[----:B------:R-:W-:Y:S01]  /*01e0*/  SHF.R.S32.HI R28, RZ, 0x1f, R24 ;  /* 0x0000001fff1c7819 */ /* 0x000fe20000011418 */
[----:B0---4-:R-:W-:Y:S06]  /*01f0*/  @P0 BRA `(.L_x_0) ;  /* 0x0000000400080947 */ /* 0x011fec0003800000 */
[----:B------:R-:W-:Y:S01]  /*0200*/  BSSY.RECONVERGENT B0, `(.L_x_1) ;  /* 0x0000040000007945 */ /* 0x000fe20003800200 */
.L_x_9:
[----:B0-----:R-:W0:Y:S01]  /*0210*/  S2R R0, SR_TID.X ;  /* 0x0000000000007919 */ /* 0x001e220000002100 */
[----:B------:R-:W0:Y:S01]  /*0220*/  LDCU UR4, c[0x0][0x3b4] ;  /* 0x00007680ff0477ac */ /* 0x000e220008000800 */
[----:B------:R-:W-:Y:S01]  /*0230*/  BSSY.RECONVERGENT B1, `(.L_x_2) ;  /* 0x0000038000017945 */ /* 0x000fe20003800200 */
[----:B0-----:R-:W-:-:S13]  /*0240*/  ISETP.GE.AND P0, PT, R0, UR4, PT ;  /* 0x0000000400007c0c */ /* 0x001fda000bf06270 */
[----:B------:R-:W-:Y:S05]  /*0250*/  @P0 BRA `(.L_x_3) ;  /* 0x0000000000d40947 */ /* 0x000fea0003800000 */
[----:B------:R-:W-:-:S07]  /*0260*/  IMAD.MOV.U32 R5, RZ, RZ, R0 ;  /* 0x000000ffff057224 */ /* 0x000fce00078e0000 */
.L_x_8:
[----:B------:R-:W-:-:S05]  /*0270*/  IMAD R0, R4, UR13, R5 ;  /* 0x0000000d04007c24 */ /* 0x000fca000f8e0205 */
[----:B------:R-:W-:Y:S02]  /*0280*/  SHF.R.S32.HI R8, RZ, 0x1f, R0 ;  /* 0x0000001fff087819 */ /* 0x000fe40000011400 */
[----:B------:R-:W-:-:S05]  /*0290*/  IADD3 R2, P0, PT, R25, R0, RZ ;  /* 0x0000000019027210 */ /* 0x000fca0007f1e0ff */
[----:B0-----:R-:W-:Y:S02]  /*02a0*/  IMAD.X R7, R29, 0x1, R8, P0 ;  /* 0x000000011d077824 */ /* 0x001fe400000e0608 */
[----:B------:R-:W-:-:S03]  /*02b0*/  IMAD.SHL.U32 R3, R2, 0x4, RZ ;  /* 0x0000000402037824 */ /* 0x000fc600078e00ff */
[----:B------:R-:W-:Y:S02]  /*02c0*/  SHF.L.U64.HI R2, R2, 0x2, R7 ;  /* 0x0000000202027819 */ /* 0x000fe40000010207 */
[----:B------:R-:W-:-:S04]  /*02d0*/  IADD3 R6, P0, PT, R3, UR10, RZ ;  /* 0x0000000a03067c10 */ /* 0x000fc8000ff1e0ff */
[----:B------:R-:W-:Y:S02]  /*02e0*/  IADD3.X R7, PT, PT, R2, UR11, RZ, P0, !PT ;  /* 0x0000000b02077c10 */ /* 0x000fe400087fe4ff */
[----:B------:R-:W-:-:S03]  /*02f0*/  IADD3 R0, P0, PT, R24, R0, RZ ;  /* 0x0000000018007210 */ /* 0x000fc60007f1e0ff */
[----:B------:R-:W2:Y:S01]  /*0300*/  LDG.E R6, desc[UR6][R6.64] ;  /* 0x0000000606067981 */ /* 0x000ea2000c1e1900 */
[----:B------:R-:W-:Y:S02]  /*0310*/  IADD3.X R9, PT, PT, R28, R8, RZ, P0, !PT ;  /* 0x000000081c097210 */ /* 0x000fe400007fe4ff */
[----:B------:R-:W-:-:S04]  /*0320*/  LEA R8, P0, R0, UR8, 0x2 ;  /* 0x0000000800087c11 */ /* 0x000fc8000f8010ff */
[----:B------:R-:W-:-:S05]  /*0330*/  LEA.HI.X R9, R0, UR9, R9, 0x2, P0 ;  /* 0x0000000900097c11 */ /* 0x000fca00080f1409 */
[----:B------:R-:W3:Y:S01]  /*0340*/  LDG.E R8, desc[UR6][R8.64] ;  /* 0x0000000608087981 */ /* 0x000ee2000c1e1900 */
[----:B------:R-:W-:Y:S01]  /*0350*/  VIADD R5, R5, UR5 ;  /* 0x0000000505057c36 */ /* 0x000fe20008000000 */
[----:B------:R-:W-:Y:S04]  /*0360*/  BSSY.RECONVERGENT B2, `(.L_x_4) ;  /* 0x0000012000027945 */ /* 0x000fe80003800200 */
[----:B------:R-:W-:Y:S01]  /*0370*/  ISETP.GE.AND P2, PT, R5, UR13, PT ;  /* 0x0000000d05007c0c */ /* 0x000fe2000bf46270 */
[CC--:B--2---:R-:W-:Y:S01]  /*0380*/  FFMA R15, R6.reuse, R6.reuse, 1 ;  /* 0x3f800000060f7423 */ /* 0x0c4fe20000000006 */
[----:B------:R-:W-:-:S03]  /*0390*/  FFMA R11, -R6, R6, RZ ;  /* 0x00000006060b7223 */ /* 0x000fc600000001ff */
[----:B------:R-:W0:Y:S01]  /*03a0*/  MUFU.RCP R10, R15 ;  /* 0x0000000f000a7308 */ /* 0x000e220000001000 */
[----:B---3--:R-:W-:-:S04]  /*03b0*/  FMUL R0, R8, R11 ;  /* 0x0000000b08007220 */ /* 0x008fc80000400000 */
[----:B------:R-:W-:-:S04]  /*03c0*/  FMUL R0, R11, R0 ;  /* 0x000000000b007220 */ /* 0x000fc80000400000 */
[----:B------:R-:W1:Y:S01]  /*03d0*/  FCHK P0, R0, R15 ;  /* 0x0000000f00007302 */ /* 0x000e620000000000 */
[----:B0-----:R-:W-:-:S04]  /*03e0*/  FFMA R13, -R15, R10, 1 ;  /* 0x3f8000000f0d7423 */ /* 0x001fc8000000010a */
[----:B------:R-:W-:-:S04]  /*03f0*/  FFMA R13, R10, R13, R10 ;  /* 0x0000000d0a0d7223 */ /* 0x000fc8000000000a */
[----:B------:R-:W-:-:S04]  /*0400*/  FFMA R6, R0, R13, RZ ;  /* 0x0000000d00067223 */ /* 0x000fc800000000ff */
[----:B------:R-:W-:-:S04]  /*0410*/  FFMA R7, -R15, R6, R0 ;  /* 0x000000060f077223 */ /* 0x000fc80000000100 */
[----:B------:R-:W-:Y:S01]  /*0420*/  FFMA R6, R13, R7, R6 ;  /* 0x000000070d067223 */ /* 0x000fe20000000006 */
[----:B-1----:R-:W-:Y:S06]  /*0430*/  @!P0 BRA `(.L_x_5) ;  /* 0x0000000000108947 */ /* 0x002fec0003800000 */
[----:B------:R-:W-:Y:S01]  /*0440*/  IMAD.MOV.U32 R7, RZ, RZ, R15 ;  /* 0x000000ffff077224 */ /* 0x000fe200078e000f */
[----:B------:R-:W-:-:S07]  /*0450*/  MOV R6, 0x470 ;  /* 0x0000047000067802 */ /* 0x000fce0000000f00 */
[----:B------:R-:W-:Y:S05]  /*0460*/  CALL.REL.NOINC `($__internal_1_$__cuda_sm3x_div_rn_noftz_f32_slowpath) ;  /* 0x00000018005c7944 */ /* 0x000fea0003c00000 */
[----:B------:R-:W-:-:S07]  /*0470*/  IMAD.MOV.U32 R6, RZ, RZ, R9 ;  /* 0x000000ffff067224 */ /* 0x000fce00078e0009 */
.L_x_5:
[----:B------:R-:W-:Y:S05]  /*0480*/  BSYNC.RECONVERGENT B2 ;  /* 0x0000000000027941 */ /* 0x000fea0003800200 */
.L_x_4:
[----:B------:R-:W0:Y:S01]  /*0490*/  MUFU.RCP R0, R23 ;  /* 0x0000001700007308 */ /* 0x000e220000001000 */
[----:B------:R-:W-:Y:S07]  /*04a0*/  BSSY.RECONVERGENT B2, `(.L_x_6) ;  /* 0x000000c000027945 */ /* 0x000fee0003800200 */
[----:B------:R-:W1:Y:S01]  /*04b0*/  FCHK P0, R6, R23 ;  /* 0x0000001706007302 */ /* 0x000e620000000000 */
[----:B0-----:R-:W-:-:S04]  /*04c0*/  FFMA R7, R0, -R23, 1 ;  /* 0x3f80000000077423 */ /* 0x001fc80000000817 */
[----:B------:R-:W-:-:S04]  /*04d0*/  FFMA R0, R0, R7, R0 ;  /* 0x0000000700007223 */ /* 0x000fc80000000000 */
[----:B------:R-:W-:-:S04]  /*04e0*/  FFMA R7, R0, R6, RZ ;  /* 0x0000000600077223 */ /* 0x000fc800000000ff */
[----:B------:R-:W-:-:S04]  /*04f0*/  FFMA R8, R7, -R23, R6 ;  /* 0x8000001707087223 */ /* 0x000fc80000000006 */
[----:B------:R-:W-:Y:S01]  /*0500*/  FFMA R9, R0, R8, R7 ;  /* 0x0000000800097223 */ /* 0x000fe20000000007 */
[----:B-1----:R-:W-:Y:S06]  /*0510*/  @!P0 BRA `(.L_x_7) ;  /* 0x0000000000108947 */ /* 0x002fec0003800000 */
[----:B------:R-:W-:Y:S01]  /*0520*/  MOV R0, R6 ;  /* 0x0000000600007202 */ /* 0x000fe20000000f00 */
[----:B------:R-:W-:Y:S01]  /*0530*/  IMAD.MOV.U32 R7, RZ, RZ, R23 ;  /* 0x000000ffff077224 */ /* 0x000fe200078e0017 */
[----:B------:R-:W-:-:S07]  /*0540*/  MOV R6, 0x560 ;  /* 0x0000056000067802 */ /* 0x000fce0000000f00 */
[----:B------:R-:W-:Y:S05]  /*0550*/  CALL.REL.NOINC `($__internal_1_$__cuda_sm3x_div_rn_noftz_f32_slowpath) ;  /* 0x0000001800207944 */ /* 0x000fea0003c00000 */
.L_x_7:
[----:B------:R-:W-:Y:S05]  /*0560*/  BSYNC.RECONVERGENT B2 ;  /* 0x0000000000027941 */ /* 0x000fea0003800200 */
.L_x_6:
[----:B------:R-:W-:-:S04]  /*0570*/  IADD3 R6, P0, PT, R3, UR14, RZ ;  /* 0x0000000e03067c10 */ /* 0x000fc8000ff1e0ff */
[----:B------:R-:W-:-:S05]  /*0580*/  IADD3.X R7, PT, PT, R2, UR15, RZ, P0, !PT ;  /* 0x0000000f02077c10 */ /* 0x000fca00087fe4ff */
[----:B------:R0:W-:Y:S01]  /*0590*/  STG.E desc[UR6][R6.64], R9 ;  /* 0x0000000906007986 */ /* 0x0001e2000c101906 */
[----:B------:R-:W-:Y:S05]  /*05a0*/  @!P2 BRA `(.L_x_8) ;  /* 0xfffffffc0030a947 */ /* 0x000fea000383ffff */
.L_x_3:
[----:B------:R-:W-:Y:S05]  /*05b0*/  BSYNC.RECONVERGENT B1 ;  /* 0x0000000000017941 */ /* 0x000fea0003800200 */
.L_x_2:
[----:B------:R-:W1:Y:S01]  /*05c0*/  LDCU UR4, c[0x0][0x3b0] ;  /* 0x00007600ff0477ac */ /* 0x000e620008000800 */
[----:B------:R-:W-:-:S05]  /*05d0*/  VIADD R4, R4, UR12 ;  /* 0x0000000c04047c36 */ /* 0x000fca0008000000 */
[----:B-1----:R-:W-:-:S13]  /*05e0*/  ISETP.GE.AND P0, PT, R4, UR4, PT ;  /* 0x0000000404007c0c */ /* 0x002fda000bf06270 */
[----:B------:R-:W-:Y:S05]  /*05f0*/  @!P0 BRA `(.L_x_9) ;  /* 0xfffffffc00048947 */ /* 0x000fea000383ffff */
[----:B------:R-:W-:Y:S05]  /*0600*/  BSYNC.RECONVERGENT B0 ;  /* 0x0000000000007941 */ /* 0x000fea0003800200 */
.L_x_1:
[----:B------:R-:W-:Y:S05]  /*0610*/  EXIT ;  /* 0x000000000000794d */ /* 0x000fea0003800000 */
.L_x_0:
[----:B------:R-:W-:Y:S01]  /*0620*/  BSSY.RECONVERGENT B1, `(.L_x_10) ;  /* 0x0000164000017945 */ /* 0x000fe20003800200 */
.L_x_43:
[----:B------:R-:W0:Y:S01]  /*0630*/  S2R R0, SR_TID.X ;  /* 0x0000000000007919 */ /* 0x000e220000002100 */
[----:B------:R-:W0:Y:S01]  /*0640*/  LDCU UR4, c[0x0][0x3b4] ;  /* 0x00007680ff0477ac */ /* 0x000e220008000800 */
[----:B------:R-:W-:Y:S01]  /*0650*/  BSSY.RECONVERGENT B0, `(.L_x_11) ;  /* 0x000015b000007945 */ /* 0x000fe20003800200 */
[----:B0-----:R-:W-:-:S13]  /*0660*/  ISETP.GE.AND P0, PT, R0, UR4, PT ;  /* 0x0000000400007c0c */ /* 0x001fda000bf06270 */
[----:B------:R-:W-:Y:S05]  /*0670*/  @P0 BRA `(.L_x_12) ;  /* 0x0000001400600947 */ /* 0x000fea0003800000 */
[----:B------:R-:W-:-:S07]  /*0680*/  IMAD.MOV.U32 R5, RZ, RZ, R0 ;  /* 0x000000ffff057224 */ /* 0x000fce00078e0000 */
.L_x_42:
[----:B------:R-:W0:Y:S01]  /*0690*/  LDC R27, c[0x0][0x380] ;  /* 0x0000e000ff1b7b82 */ /* 0x000e220000000800 */
[----:B------:R-:W-:Y:S02]  /*06a0*/  HFMA2 R14, -RZ, RZ, 0, 0 ;  /* 0x00000000ff0e7431 */ /* 0x000fe400000001ff */
[----:B------:R-:W-:Y:S01]  /*06b0*/  IMAD.MOV.U32 R6, RZ, RZ, RZ ;  /* 0x000000ffff067224 */ /* 0x000fe200078e00ff */
[----:B0-----:R-:W-:-:S13]  /*06c0*/  ISETP.GE.U32.AND P0, PT, R27, 0x4, PT ;  /* 0x000000041b00780c */ /* 0x001fda0003f06070 */
[----:B------:R-:W-:Y:S05]  /*06d0*/  @!P0 BRA `(.L_x_13) ;  /* 0x0000000800708947 */ /* 0x000fea0003800000 */
[----:B------:R-:W0:Y:S01]  /*06e0*/  LDC.64 R8, c[0x0][0x3b0] ;  /* 0x0000ec00ff087b82 */ /* 0x000e220000000a00 */
[----:B------:R-:W-:Y:S02]  /*06f0*/  LOP3.LUT R27, R27, 0x7ffffffc, RZ, 0xc0, !PT ;  /* 0x7ffffffc1b1b7812 */ /* 0x000fe400078ec0ff */
[----:B------:R-:W-:-:S03]  /*0700*/  MOV R14, RZ ;  /* 0x000000ff000e7202 */ /* 0x000fc60000000f00 */
[----:B------:R-:W-:Y:S02]  /*0710*/  IMAD.MOV R10, RZ, RZ, -R27 ;  /* 0x000000ffff0a7224 */ /* 0x000fe400078e0a1b */
[----:B0-----:R-:W-:Y:S02]  /*0720*/  IMAD.IADD R6, R4, 0x1, R8 ;  /* 0x0000000104067824 */ /* 0x001fe400078e0208 */
[C-C-:B------:R-:W-:Y:S02]  /*0730*/  IMAD R0, R8.reuse, 0x2, R4.reuse ;  /* 0x0000000208007824 */ /* 0x140fe400078e0204 */
[----:B------:R-:W-:Y:S02]  /*0740*/  IMAD R8, R8, 0x3, R4 ;  /* 0x0000000308087824 */ /* 0x000fe400078e0204 */
[-CC-:B------:R-:W-:Y:S02]  /*0750*/  IMAD R6, R6, R9.reuse, R5.reuse ;  /* 0x0000000906067224 */ /* 0x180fe400078e0205 */
[----:B------:R-:W-:-:S02]  /*0760*/  IMAD R7, R0, R9, R5 ;  /* 0x0000000900077224 */ /* 0x000fc400078e0205 */
[-CC-:B------:R-:W-:Y:S02]  /*0770*/  IMAD R8, R8, R9.reuse, R5.reuse ;  /* 0x0000000908087224 */ /* 0x180fe400078e0205 */
[----:B------:R-:W-:-:S07]  /*0780*/  IMAD R9, R4, R9, R5 ;  /* 0x0000000904097224 */ /* 0x000fce00078e0205 */
.L_x_26:
[----:B------:R-:W-:-:S04]  /*0790*/  IADD3 R0, P0, PT, R3, R9, RZ ;  /* 0x0000000903007210 */ /* 0x000fc80007f1e0ff */
[----:B------:R-:W-:Y:S02]  /*07a0*/  LEA.HI.X.SX32 R11, R9, R26, 0x1, P0 ;  /* 0x0000001a090b7211 */ /* 0x000fe400000f0eff */
[----:B------:R-:W-:-:S04]  /*07b0*/  LEA R12, P0, R0, UR16, 0x3 ;  /* 0x00000010000c7c11 */ /* 0x000fc8000f8018ff */
[----:B------:R-:W-:-:S06]  /*07c0*/  LEA.HI.X R13, R0, UR17, R11, 0x3, P0 ;  /* 0x00000011000d7c11 */ /* 0x000fcc00080f1c0b */
[----:B------:R-:W2:Y:S01]  /*07d0*/  LDG.E.64 R12, desc[UR6][R12.64] ;  /* 0x000000060c0c7981 */ /* 0x000ea2000c1e1b00 */
[----:B------:R-:W-:Y:S01]  /*07e0*/  BSSY.RECONVERGENT B2, `(.L_x_14) ;  /* 0x0000017000027945 */ /* 0x000fe20003800200 */
[----:B--2---:R-:W-:Y:S01]  /*07f0*/  FADD R18, |R12|, -RZ ;  /* 0x800000ff0c127221 */ /* 0x004fe20000000200 */
[----:B------:R-:W-:-:S05]  /*0800*/  FADD R11, |R13|, -RZ ;  /* 0x800000ff0d0b7221 */ /* 0x000fca0000000200 */
[CC--:B------:R-:W-:Y:S02]  /*0810*/  VIMNMX R19, PT, PT, R18.reuse, R11.reuse, !PT ;  /* 0x0000000b12137248 */ /* 0x0c0fe40007fe0100 */
[----:B------:R-:W-:Y:S02]  /*0820*/  VIMNMX R18, PT, PT, R18, R11, PT ;  /* 0x0000000b12127248 */ /* 0x000fe40003fe0100 */
[----:B------:R-:W-:-:S04]  /*0830*/  LOP3.LUT R15, R19, 0xfe000000, RZ, 0xc0, !PT ;  /* 0xfe000000130f7812 */ /* 0x000fc800078ec0ff */
[----:B------:R-:W-:-:S05]  /*0840*/  LOP3.LUT R0, R15, 0x7e800000, RZ, 0x3c, !PT ;  /* 0x7e8000000f007812 */ /* 0x000fca00078e3cff */
[-C--:B------:R-:W-:Y:S01]  /*0850*/  FMUL R11, R18, R0.reuse ;  /* 0x00000000120b7220 */ /* 0x080fe20000400000 */
[----:B------:R-:W-:-:S03]  /*0860*/  FMUL R0, R19, R0 ;  /* 0x0000000013007220 */ /* 0x000fc60000400000 */
[----:B------:R-:W-:-:S04]  /*0870*/  FMUL R11, R11, R11 ;  /* 0x0000000b0b0b7220 */ /* 0x000fc80000400000 */
[----:B------:R-:W-:-:S04]  /*0880*/  FFMA R11, R0, R0, R11 ;  /* 0x00000000000b7223 */ /* 0x000fc8000000000b */
[----:B------:R-:W-:Y:S01]  /*0890*/  VIADD R0, R11, 0xf3000000 ;  /* 0xf30000000b007836 */ /* 0x000fe20000000000 */
[----:B------:R0:W1:Y:S04]  /*08a0*/  MUFU.RSQ R12, R11 ;  /* 0x0000000b000c7308 */ /* 0x0000680000001400 */
[----:B------:R-:W-:-:S13]  /*08b0*/  ISETP.GT.U32.AND P0, PT, R0, 0x727fffff, PT ;  /* 0x727fffff0000780c */ /* 0x000fda0003f04070 */
[----:B01----:R-:W-:Y:S05]  /*08c0*/  @!P0 BRA `(.L_x_15) ;  /* 0x0000000000108947 */ /* 0x003fea0003800000 */
[----:B------:R-:W-:Y:S01]  /*08d0*/  IMAD.MOV.U32 R0, RZ, RZ, R11 ;  /* 0x000000ffff007224 */ /* 0x000fe200078e000b */
[----:B------:R-:W-:-:S07]  /*08e0*/  MOV R16, 0x900 ;  /* 0x0000090000107802 */ /* 0x000fce0000000f00 */
[----:B------:R-:W-:Y:S05]  /*08f0*/  CALL.REL.NOINC `($__internal_0_$__cuda_sm20_sqrt_rn_f32_slowpath) ;  /* 0x0000001000e07944 */ /* 0x000fea0003c00000 */
[----:B------:R-:W-:Y:S05]  /*0900*/  BRA `(.L_x_16) ;  /* 0x0000000000107947 */ /* 0x000fea0003800000 */
.L_x_15:
[----:B------:R-:W-:Y:S01]  /*0910*/  FMUL.FTZ R0, R11, R12 ;  /* 0x0000000c0b007220 */ /* 0x000fe20000410000 */
[----:B------:R-:W-:-:S03]  /*0920*/  FMUL.FTZ R12, R12, 0.5 ;  /* 0x3f0000000c0c7820 */ /* 0x000fc60000410000 */
[----:B------:R-:W-:-:S04]  /*0930*/  FFMA R11, -R0, R0, R11 ;  /* 0x00000000000b7223 */ /* 0x000fc8000000010b */
[----:B------:R-:W-:-:S07]  /*0940*/  FFMA R0, R11, R12, R0 ;  /* 0x0000000c0b007223 */ /* 0x000fce0000000000 */
.L_x_16:
[----:B------:R-:W-:Y:S05]  /*0950*/  BSYNC.RECONVERGENT B2 ;  /* 0x0000000000027941 */ /* 0x000fea0003800200 */
.L_x_14:
[----:B------:R-:W-:-:S04]  /*0960*/  IADD3 R11, P0, PT, R3, R6, RZ ;  /* 0x00000006030b7210 */ /* 0x000fc80007f1e0ff */
[----:B------:R-:W-:Y:S02]  /*0970*/  LEA.HI.X.SX32 R16, R6, R26, 0x1, P0 ;  /* 0x0000001a06107211 */ /* 0x000fe400000f0eff */
[----:B------:R-:W-:-:S04]  /*0980*/  LEA R12, P0, R11, UR16, 0x3 ;  /* 0x000000100b0c7c11 */ /* 0x000fc8000f8018ff */
[----:B------:R-:W-:-:S06]  /*0990*/  LEA.HI.X R13, R11, UR17, R16, 0x3, P0 ;  /* 0x000000110b0d7c11 */ /* 0x000fcc00080f1c10 */
[----:B------:R-:W2:Y:S01]  /*09a0*/  LDG.E.64 R12, desc[UR6][R12.64] ;  /* 0x000000060c0c7981 */ /* 0x000ea2000c1e1b00 */
[----:B------:R-:W-:Y:S01]  /*09b0*/  FSETP.NEU.AND P0, PT, R18, RZ, PT ;  /* 0x000000ff1200720b */ /* 0x000fe20003f0d000 */
[----:B------:R-:W-:Y:S01]  /*09c0*/  BSSY.RECONVERGENT B2, `(.L_x_17) ;  /* 0x000001b000027945 */ /* 0x000fe20003800200 */
[----:B------:R-:W-:-:S11]  /*09d0*/  LOP3.LUT R15, R15, 0x800000, RZ, 0xfc, !PT ;  /* 0x008000000f0f7812 */ /* 0x000fd600078efcff */
[----:B------:R-:W-:Y:S01]  /*09e0*/  @P0 FMUL R19, R15, R0 ;  /* 0x000000000f130220 */ /* 0x000fe20000400000 */
[----:B------:R-:W-:-:S04]  /*09f0*/  FSETP.NEU.AND P0, PT, R18, +INF , PT ;  /* 0x7f8000001200780b */ /* 0x000fc80003f0d000 */
[----:B------:R-:W-:-:S05]  /*0a00*/  FSEL R19, R19, +INF , P0 ;  /* 0x7f80000013137808 */ /* 0x000fca0000000000 */
[----:B------:R-:W-:Y:S01]  /*0a10*/  FFMA R19, R19, R19, R14 ;  /* 0x0000001313137223 */ /* 0x000fe2000000000e */
        /* <DEDUP_REMOVED lines=10> */
[----:B------:R0:W1:Y:S01]  /*0ac0*/  MUFU.RSQ R17, R0 ;  /* 0x0000000000117308 */ /* 0x0000620000001400 */
[----:B------:R-:W-:-:S04]  /*0ad0*/  IADD3 R15, PT, PT, R0, -0xd000000, RZ ;  /* 0xf3000000000f7810 */ /* 0x000fc80007ffe0ff */
[----:B------:R-:W-:-:S13]  /*0ae0*/  ISETP.GT.U32.AND P1, PT, R15, 0x727fffff, PT ;  /* 0x727fffff0f00780c */ /* 0x000fda0003f24070 */
[----:B01----:R-:W-:Y:S05]  /*0af0*/  @!P1 BRA `(.L_x_18) ;  /* 0x00000000000c9947 */ /* 0x003fea0003800000 */
[----:B------:R-:W-:-:S07]  /*0b00*/  MOV R16, 0xb20 ;  /* 0x00000b2000107802 */ /* 0x000fce0000000f00 */
[----:B------:R-:W-:Y:S05]  /*0b10*/  CALL.REL.NOINC `($__internal_0_$__cuda_sm20_sqrt_rn_f32_slowpath) ;  /* 0x0000001000587944 */ /* 0x000fea0003c00000 */
[----:B------:R-:W-:Y:S05]  /*0b20*/  BRA `(.L_x_19) ;  /* 0x0000000000107947 */ /* 0x000fea0003800000 */
.L_x_18:
[----:B------:R-:W-:Y:S01]  /*0b30*/  FMUL.FTZ R15, R0, R17 ;  /* 0x00000011000f7220 */ /* 0x000fe20000410000 */
[----:B------:R-:W-:-:S03]  /*0b40*/  FMUL.FTZ R14, R17, 0.5 ;  /* 0x3f000000110e7820 */ /* 0x000fc60000410000 */
[----:B------:R-:W-:-:S04]  /*0b50*/  FFMA R0, -R15, R15, R0 ;  /* 0x0000000f0f007223 */ /* 0x000fc80000000100 */
[----:B------:R-:W-:-:S07]  /*0b60*/  FFMA R0, R0, R14, R15 ;  /* 0x0000000e00007223 */ /* 0x000fce000000000f */
.L_x_19:
[----:B------:R-:W-:Y:S05]  /*0b70*/  BSYNC.RECONVERGENT B2 ;  /* 0x0000000000027941 */ /* 0x000fea0003800200 */
.L_x_17:
        /* <DEDUP_REMOVED lines=9> */
[----:B------:R-:W-:Y:S01]  /*0c10*/  FSETP.NEU.AND P0, PT, R12, +INF , PT ;  /* 0x7f8000000c00780b */ /* 0x000fe20003f0d000 */
        /* <DEDUP_REMOVED lines=12> */
[----:B------:R-:W-:Y:S02]  /*0ce0*/  ISETP.GT.U32.AND P1, PT, R12, 0x727fffff, PT ;  /* 0x727fffff0c00780c */ /* 0x000fe40003f24070 */
[----:B------:R-:W-:-:S05]  /*0cf0*/  FSEL R12, R11, +INF , P0 ;  /* 0x7f8000000b0c7808 */ /* 0x000fca0000000000 */
[----:B------:R-:W-:-:S06]  /*0d00*/  FFMA R19, R12, R12, R19 ;  /* 0x0000000c0c137223 */ /* 0x000fcc0000000013 */
[----:B01----:R-:W-:Y:S05]  /*0d10*/  @!P1 BRA `(.L_x_21) ;  /* 0x00000000000c9947 */ /* 0x003fea0003800000 */
[----:B------:R-:W-:-:S07]  /*0d20*/  MOV R16, 0xd40 ;  /* 0x00000d4000107802 */ /* 0x000fce0000000f00 */
[----:B------:R-:W-:Y:S05]  /*0d30*/  CALL.REL.NOINC `($__internal_0_$__cuda_sm20_sqrt_rn_f32_slowpath) ;  /* 0x0000000c00d07944 */ /* 0x000fea0003c00000 */
[----:B------:R-:W-:Y:S05]  /*0d40*/  BRA `(.L_x_22) ;  /* 0x0000000000107947 */ /* 0x000fea0003800000 */
.L_x_21:
[----:B------:R-:W-:Y:S01]  /*0d50*/  FMUL.FTZ R11, R0, R13 ;  /* 0x0000000d000b7220 */ /* 0x000fe20000410000 */
[----:B------:R-:W-:-:S03]  /*0d60*/  FMUL.FTZ R12, R13, 0.5 ;  /* 0x3f0000000d0c7820 */ /* 0x000fc60000410000 */
[----:B------:R-:W-:-:S04]  /*0d70*/  FFMA R0, -R11, R11, R0 ;  /* 0x0000000b0b007223 */ /* 0x000fc80000000100 */
[----:B------:R-:W-:-:S07]  /*0d80*/  FFMA R0, R0, R12, R11 ;  /* 0x0000000c00007223 */ /* 0x000fce000000000b */
.L_x_22:
[----:B------:R-:W-:Y:S05]  /*0d90*/  BSYNC.RECONVERGENT B2 ;  /* 0x0000000000027941 */ /* 0x000fea0003800200 */
.L_x_20:
[----:B------:R-:W-:-:S04]  /*0da0*/  IADD3 R11, P0, PT, R3, R8, RZ ;  /* 0x00000008030b7210 */ /* 0x000fc80007f1e0ff */
[----:B------:R-:W-:Y:S02]  /*0db0*/  LEA.HI.X.SX32 R16, R8, R26, 0x1, P0 ;  /* 0x0000001a08107211 */ /* 0x000fe400000f0eff */
[----:B------:R-:W-:-:S04]  /*0dc0*/  LEA R12, P0, R11, UR16, 0x3 ;  /* 0x000000100b0c7c11 */ /* 0x000fc8000f8018ff */
[----:B------:R-:W-:-:S06]  /*0dd0*/  LEA.HI.X R13, R11, UR17, R16, 0x3, P0 ;  /* 0x000000110b0d7c11 */ /* 0x000fcc00080f1c10 */
[----:B------:R-:W2:Y:S01]  /*0de0*/  LDG.E.64 R12, desc[UR6][R12.64] ;  /* 0x000000060c0c7981 */ /* 0x000ea2000c1e1b00 */
[----:B------:R-:W-:Y:S01]  /*0df0*/  FSETP.NEU.AND P0, PT, R15, RZ, PT ;  /* 0x000000ff0f00720b */ /* 0x000fe20003f0d000 */
[----:B------:R-:W-:Y:S01]  /*0e00*/  BSSY.RECONVERGENT B2, `(.L_x_23) ;  /* 0x000001b000027945 */ /* 0x000fe20003800200 */
[----:B--2---:R-:W-:Y:S01]  /*0e10*/  FADD R16, |R12|, -RZ ;  /* 0x800000ff0c107221 */ /* 0x004fe20000000200 */
[----:B------:R-:W-:-:S05]  /*0e20*/  FADD R17, |R13|, -RZ ;  /* 0x800000ff0d117221 */ /* 0x000fca0000000200 */
[CC--:B------:R-:W-:Y:S02]  /*0e30*/  VIMNMX R11, PT, PT, R16.reuse, R17.reuse, !PT ;  /* 0x00000011100b7248 */ /* 0x0c0fe40007fe0100 */
[----:B------:R-:W-:Y:S02]  /*0e40*/  VIMNMX R12, PT, PT, R16, R17, PT ;  /* 0x00000011100c7248 */ /* 0x000fe40003fe0100 */
[----:B------:R-:W-:Y:S02]  /*0e50*/  LOP3.LUT R13, R11, 0xfe000000, RZ, 0xc0, !PT ;  /* 0xfe0000000b0d7812 */ /* 0x000fe400078ec0ff */
[----:B------:R-:W-:Y:S02]  /*0e60*/  LOP3.LUT R17, R14, 0x800000, RZ, 0xfc, !PT ;  /* 0x008000000e117812 */ /* 0x000fe400078efcff */
[----:B------:R-:W-:-:S03]  /*0e70*/  LOP3.LUT R14, R13, 0x7e800000, RZ, 0x3c, !PT ;  /* 0x7e8000000d0e7812 */ /* 0x000fc600078e3cff */
[----:B------:R-:W-:Y:S01]  /*0e80*/  @P0 FMUL R18, R17, R0 ;  /* 0x0000000011120220 */ /* 0x000fe20000400000 */
[----:B------:R-:W-:Y:S01]  /*0e90*/  FSETP.NEU.AND P0, PT, R15, +INF , PT ;  /* 0x7f8000000f00780b */ /* 0x000fe20003f0d000 */
[-C--:B------:R-:W-:Y:S01]  /*0ea0*/  FMUL R0, R12, R14.reuse ;  /* 0x0000000e0c007220 */ /* 0x080fe20000400000 */
[----:B------:R-:W-:Y:S02]  /*0eb0*/  FMUL R14, R11, R14 ;  /* 0x0000000e0b0e7220 */ /* 0x000fe40000400000 */
[----:B------:R-:W-:Y:S01]  /*0ec0*/  FSEL R18, R18, +INF , P0 ;  /* 0x7f80000012127808 */ /* 0x000fe20000000000 */
[----:B------:R-:W-:-:S04]  /*0ed0*/  FMUL R17, R0, R0 ;  /* 0x0000000000117220 */ /* 0x000fc80000400000 */
[----:B------:R-:W-:Y:S01]  /*0ee0*/  FFMA R0, R14, R14, R17 ;  /* 0x0000000e0e007223 */ /* 0x000fe20000000011 */
[----:B------:R-:W-:-:S03]  /*0ef0*/  FFMA R19, R18, R18, R19 ;  /* 0x0000001212137223 */ /* 0x000fc60000000013 */
[----:B------:R-:W-:Y:S01]  /*0f00*/  VIADD R14, R0, 0xf3000000 ;  /* 0xf3000000000e7836 */ /* 0x000fe20000000000 */
[----:B------:R0:W1:Y:S04]  /*0f10*/  MUFU.RSQ R17, R0 ;  /* 0x0000000000117308 */ /* 0x0000680000001400 */
[----:B------:R-:W-:-:S13]  /*0f20*/  ISETP.GT.U32.AND P1, PT, R14, 0x727fffff, PT ;  /* 0x727fffff0e00780c */ /* 0x000fda0003f24070 */
[----:B01----:R-:W-:Y:S05]  /*0f30*/  @!P1 BRA `(.L_x_24) ;  /* 0x00000000000c9947 */ /* 0x003fea0003800000 */
[----:B------:R-:W-:-:S07]  /*0f40*/  MOV R16, 0xf60 ;  /* 0x00000f6000107802 */ /* 0x000fce0000000f00 */
[----:B------:R-:W-:Y:S05]  /*0f50*/  CALL.REL.NOINC `($__internal_0_$__cuda_sm20_sqrt_rn_f32_slowpath) ;  /* 0x0000000c00487944 */ /* 0x000fea0003c00000 */
[----:B------:R-:W-:Y:S05]  /*0f60*/  BRA `(.L_x_25) ;  /* 0x0000000000107947 */ /* 0x000fea0003800000 */
.L_x_24:
[----:B------:R-:W-:Y:S01]  /*0f70*/  FMUL.FTZ R15, R0, R17 ;  /* 0x00000011000f7220 */ /* 0x000fe20000410000 */
[----:B------:R-:W-:-:S03]  /*0f80*/  FMUL.FTZ R14, R17, 0.5 ;  /* 0x3f000000110e7820 */ /* 0x000fc60000410000 */
[----:B------:R-:W-:-:S04]  /*0f90*/  FFMA R0, -R15, R15, R0 ;  /* 0x0000000f0f007223 */ /* 0x000fc80000000100 */
[----:B------:R-:W-:-:S07]  /*0fa0*/  FFMA R0, R0, R14, R15 ;  /* 0x0000000e00007223 */ /* 0x000fce000000000f */
.L_x_25:
[----:B------:R-:W-:Y:S05]  /*0fb0*/  BSYNC.RECONVERGENT B2 ;  /* 0x0000000000027941 */ /* 0x000fea0003800200 */
.L_x_23:
[----:B------:R-:W-:Y:S01]  /*0fc0*/  FSETP.NEU.AND P0, PT, R12, RZ, PT ;  /* 0x000000ff0c00720b */ /* 0x000fe20003f0d000 */
[----:B------:R-:W-:Y:S01]  /*0fd0*/  VIADD R10, R10, 0x4 ;  /* 0x000000040a0a7836 */ /* 0x000fe20000000000 */
[----:B------:R-:W-:Y:S01]  /*0fe0*/  LOP3.LUT R13, R13, 0x800000, RZ, 0xfc, !PT ;  /* 0x008000000d0d7812 */ /* 0x000fe200078efcff */
[C---:B------:R-:W-:Y:S01]  /*0ff0*/  IMAD R7, R2.reuse, 0x4, R7 ;  /* 0x0000000402077824 */ /* 0x040fe200078e0207 */
[C---:B------:R-:W-:Y:S01]  /*1000*/  LEA R6, R2.reuse, R6, 0x2 ;  /* 0x0000000602067211 */ /* 0x040fe200078e10ff */
[C---:B------:R-:W-:Y:S02]  /*1010*/  IMAD R8, R2.reuse, 0x4, R8 ;  /* 0x0000000402087824 */ /* 0x040fe400078e0208 */
[----:B------:R-:W-:-:S06]  /*1020*/  IMAD R9, R2, 0x4, R9 ;  /* 0x0000000402097824 */ /* 0x000fcc00078e0209 */
[----:B------:R-:W-:Y:S01]  /*1030*/  @P0 FMUL R11, R13, R0 ;  /* 0x000000000d0b0220 */ /* 0x000fe20000400000 */
[----:B------:R-:W-:-:S04]  /*1040*/  FSETP.NEU.AND P0, PT, R12, +INF , PT ;  /* 0x7f8000000c00780b */ /* 0x000fc80003f0d000 */
[----:B------:R-:W-:Y:S02]  /*1050*/  FSEL R14, R11, +INF , P0 ;  /* 0x7f8000000b0e7808 */ /* 0x000fe40000000000 */
[----:B------:R-:W-:-:S03]  /*1060*/  ISETP.NE.AND P0, PT, R10, RZ, PT ;  /* 0x000000ff0a00720c */ /* 0x000fc60003f05270 */
[----:B------:R-:W-:-:S10]  /*1070*/  FFMA R14, R14, R14, R19 ;  /* 0x0000000e0e0e7223 */ /* 0x000fd40000000013 */
[----:B------:R-:W-:Y:S05]  /*1080*/  @P0 BRA `(.L_x_26) ;  /* 0xfffffff400c00947 */ /* 0x000fea000383ffff */
[----:B------:R-:W-:-:S07]  /*1090*/  MOV R6, R27 ;  /* 0x0000001b00067202 */ /* 0x000fce0000000f00 */
.L_x_13:
[----:B------:R-:W0:Y:S02]  /*10a0*/  LDCU UR4, c[0x0][0x380] ;  /* 0x00007000ff0477ac */ /* 0x000e240008000800 */
[----:B0-----:R-:W-:-:S09]  /*10b0*/  ULOP3.LUT UP0, UR4, UR4, 0x3, URZ, 0xc0, !UPT ;  /* 0x0000000304047892 */ /* 0x001fd2000f80c0ff */
[----:B------:R-:W-:Y:S05]  /*10c0*/  BRA.U !UP0, `(.L_x_27) ;  /* 0x0000000508e87547 */ /* 0x000fea000b800000 */
[----:B------:R-:W-:-:S09]  /*10d0*/  UISETP.NE.AND UP0, UPT, UR4, 0x1, UPT ;  /* 0x000000010400788c */ /* 0x000fd2000bf05270 */
[----:B------:R-:W-:Y:S05]  /*10e0*/  BRA.U !UP0, `(.L_x_28) ;  /* 0x0000000508347547 */ /* 0x000fea000b800000 */
[----:B------:R-:W0:Y:S01]  /*10f0*/  LDCU.64 UR18, c[0x0][0x3b0] ;  /* 0x00007600ff1277ac */ /* 0x000e220008000a00 */
[----:B------:R-:W1:Y:S01]  /*1100*/  LDCU.64 UR20, c[0x0][0x388] ;  /* 0x00007100ff1477ac */ /* 0x000e620008000a00 */
[----:B0-----:R-:W-:-:S04]  /*1110*/  IMAD R10, R6, UR18, R4 ;  /* 0x00000012060a7c24 */ /* 0x001fc8000f8e0204 */
[----:B------:R-:W-:-:S05]  /*1120*/  IMAD R10, R10, UR19, R5 ;  /* 0x000000130a0a7c24 */ /* 0x000fca000f8e0205 */
[----:B------:R-:W-:-:S04]  /*1130*/  IADD3 R0, P0, PT, R3, R10, RZ ;  /* 0x0000000a03007210 */ /* 0x000fc80007f1e0ff */
[----:B------:R-:W-:Y:S02]  /*1140*/  LEA.HI.X.SX32 R7, R10, R26, 0x1, P0 ;  /* 0x0000001a0a077211 */ /* 0x000fe400000f0eff */
[----:B-1----:R-:W-:-:S04]  /*1150*/  LEA R8, P0, R0, UR20, 0x3 ;  /* 0x0000001400087c11 */ /* 0x002fc8000f8018ff */
        /* <DEDUP_REMOVED lines=21> */
.L_x_30:
[----:B------:R-:W-:Y:S01]  /*12b0*/  FMUL.FTZ R0, R11, R12 ;  /* 0x0000000c0b007220 */ /* 0x000fe20000410000 */
[----:B------:R-:W-:-:S03]  /*12c0*/  FMUL.FTZ R12, R12, 0.5 ;  /* 0x3f0000000c0c7820 */ /* 0x000fc60000410000 */
[----:B------:R-:W-:-:S04]  /*12d0*/  FFMA R11, -R0, R0, R11 ;  /* 0x00000000000b7223 */ /* 0x000fc8000000010b */
[----:B------:R-:W-:-:S07]  /*12e0*/  FFMA R0, R11, R12, R0 ;  /* 0x0000000c0b007223 */ /* 0x000fce0000000000 */
.L_x_31:
[----:B------:R-:W-:Y:S05]  /*12f0*/  BSYNC.RECONVERGENT B2 ;  /* 0x0000000000027941 */ /* 0x000fea0003800200 */
.L_x_29:
[----:B------:R-:W0:Y:S01]  /*1300*/  LDCU.64 UR18, c[0x0][0x388] ;  /* 0x00007100ff1277ac */ /* 0x000e220008000a00 */
[----:B------:R-:W-:-:S05]  /*1310*/  IMAD.IADD R10, R2, 0x1, R10 ;  /* 0x00000001020a7824 */ /* 0x000fca00078e020a */
[----:B------:R-:W-:-:S04]  /*1320*/  IADD3 R11, P0, PT, R3, R10, RZ ;  /* 0x0000000a030b7210 */ /* 0x000fc80007f1e0ff */
[----:B------:R-:W-:Y:S02]  /*1330*/  LEA.HI.X.SX32 R12, R10, R26, 0x1, P0 ;  /* 0x0000001a0a0c7211 */ /* 0x000fe400000f0eff */
[----:B0-----:R-:W-:-:S04]  /*1340*/  LEA R10, P0, R11, UR18, 0x3 ;  /* 0x000000120b0a7c11 */ /* 0x001fc8000f8018ff */
        /* <DEDUP_REMOVED lines=11> */
[----:B------:R-:W-:Y:S01]  /*1400*/  FMUL R16, R10, R13 ;  /* 0x0000000d0a107220 */ /* 0x000fe20000400000 */
[----:B------:R-:W-:Y:S02]  /*1410*/  LOP3.LUT R13, R8, 0x800000, RZ, 0xfc, !PT ;  /* 0x00800000080d7812 */ /* 0x000fe400078efcff */
[----:B------:R-:W-:-:S03]  /*1420*/  FMUL R15, R15, R15 ;  /* 0x0000000f0f0f7220 */ /* 0x000fc60000400000 */
[----:B------:R-:W-:Y:S01]  /*1430*/  @P0 FMUL R7, R13, R0 ;  /* 0x000000000d070220 */ /* 0x000fe20000400000 */
[----:B------:R-:W-:Y:S01]  /*1440*/  FFMA R15, R16, R16, R15 ;  /* 0x00000010100f7223 */ /* 0x000fe2000000000f */
[----:B------:R-:W-:-:S03]  /*1450*/  FSETP.NEU.AND P0, PT, R9, +INF , PT ;  /* 0x7f8000000900780b */ /* 0x000fc60003f0d000 */
[----:B------:R0:W1:Y:S01]  /*1460*/  MUFU.RSQ R8, R15 ;  /* 0x0000000f00087308 */ /* 0x0000620000001400 */
[----:B------:R-:W-:Y:S02]  /*1470*/  IADD3 R0, PT, PT, R15, -0xd000000, RZ ;  /* 0xf30000000f007810 */ /* 0x000fe40007ffe0ff */
[----:B------:R-:W-:Y:S02]  /*1480*/  FSEL R7, R7, +INF , P0 ;  /* 0x7f80000007077808 */ /* 0x000fe40000000000 */
[----:B------:R-:W-:-:S03]  /*1490*/  ISETP.GT.U32.AND P1, PT, R0, 0x727fffff, PT ;  /* 0x727fffff0000780c */ /* 0x000fc60003f24070 */
[----:B------:R-:W-:-:S10]  /*14a0*/  FFMA R14, R7, R7, R14 ;  /* 0x00000007070e7223 */ /* 0x000fd4000000000e */
[----:B01----:R-:W-:Y:S05]  /*14b0*/  @!P1 BRA `(.L_x_33) ;  /* 0x0000000000109947 */ /* 0x003fea0003800000 */
[----:B------:R-:W-:Y:S01]  /*14c0*/  IMAD.MOV.U32 R0, RZ, RZ, R15 ;  /* 0x000000ffff007224 */ /* 0x000fe200078e000f */
[----:B------:R-:W-:-:S07]  /*14d0*/  MOV R16, 0x14f0 ;  /* 0x000014f000107802 */ /* 0x000fce0000000f00 */
[----:B------:R-:W-:Y:S05]  /*14e0*/  CALL.REL.NOINC `($__internal_0_$__cuda_sm20_sqrt_rn_f32_slowpath) ;  /* 0x0000000400e47944 */ /* 0x000fea0003c00000 */
[----:B------:R-:W-:Y:S05]  /*14f0*/  BRA `(.L_x_34) ;  /* 0x0000000000107947 */ /* 0x000fea0003800000 */
.L_x_33:
[----:B------:R-:W-:Y:S01]  /*1500*/  FMUL.FTZ R0, R15, R8 ;  /* 0x000000080f007220 */ /* 0x000fe20000410000 */
[----:B------:R-:W-:-:S03]  /*1510*/  FMUL.FTZ R8, R8, 0.5 ;  /* 0x3f00000008087820 */ /* 0x000fc60000410000 */
[----:B------:R-:W-:-:S04]  /*1520*/  FFMA R7, -R0, R0, R15 ;  /* 0x0000000000077223 */ /* 0x000fc8000000010f */
[----:B------:R-:W-:-:S07]  /*1530*/  FFMA R0, R7, R8, R0 ;  /* 0x0000000807007223 */ /* 0x000fce0000000000 */
.L_x_34:
[----:B------:R-:W-:Y:S05]  /*1540*/  BSYNC.RECONVERGENT B2 ;  /* 0x0000000000027941 */ /* 0x000fea0003800200 */
.L_x_32:
[----:B------:R-:W-:Y:S01]  /*1550*/  FSETP.NEU.AND P0, PT, R12, RZ, PT ;  /* 0x000000ff0c00720b */ /* 0x000fe20003f0d000 */
[----:B------:R-:W-:Y:S01]  /*1560*/  VIADD R6, R6, 0x2 ;  /* 0x0000000206067836 */ /* 0x000fe20000000000 */
[----:B------:R-:W-:-:S11]  /*1570*/  LOP3.LUT R11, R11, 0x800000, RZ, 0xfc, !PT ;  /* 0x008000000b0b7812 */ /* 0x000fd600078efcff */
[----:B------:R-:W-:Y:S01]  /*1580*/  @P0 FMUL R10, R11, R0 ;  /* 0x000000000b0a0220 */ /* 0x000fe20000400000 */
[----:B------:R-:W-:-:S04]  /*1590*/  FSETP.NEU.AND P0, PT, R12, +INF , PT ;  /* 0x7f8000000c00780b */ /* 0x000fc80003f0d000 */
[----:B------:R-:W-:-:S05]  /*15a0*/  FSEL R7, R10, +INF , P0 ;  /* 0x7f8000000a077808 */ /* 0x000fca0000000000 */
[----:B------:R-:W-:-:S07]  /*15b0*/  FFMA R14, R7, R7, R14 ;  /* 0x00000007070e7223 */ /* 0x000fce000000000e */
.L_x_28:
[----:B------:R-:W0:Y:S02]  /*15c0*/  LDCU UR4, c[0x0][0x380] ;  /* 0x00007000ff0477ac */ /* 0x000e240008000800 */
[----:B0-----:R-:W-:-:S04]  /*15d0*/  ULOP3.LUT UR4, UR4, 0x1, URZ, 0xc0, !UPT ;  /* 0x0000000104047892 */ /* 0x001fc8000f8ec0ff */
[----:B------:R-:W-:-:S09]  /*15e0*/  UISETP.NE.U32.AND UP0, UPT, UR4, 0x1, UPT ;  /* 0x000000010400788c */ /* 0x000fd2000bf05070 */
[----:B------:R-:W-:Y:S05]  /*15f0*/  BRA.U UP0, `(.L_x_27) ;  /* 0x00000001009c7547 */ /* 0x000fea000b800000 */
        /* <DEDUP_REMOVED lines=24> */
[----:B------:R-:W-:Y:S02]  /*1780*/  MOV R0, R9 ;  /* 0x0000000900007202 */ /* 0x000fe40000000f00 */
[----:B------:R-:W-:-:S07]  /*1790*/  MOV R16, 0x17b0 ;  /* 0x000017b000107802 */ /* 0x000fce0000000f00 */
[----:B------:R-:W-:Y:S05]  /*17a0*/  CALL.REL.NOINC `($__internal_0_$__cuda_sm20_sqrt_rn_f32_slowpath) ;  /* 0x0000000400347944 */ /* 0x000fea0003c00000 */
[----:B------:R-:W-:Y:S05]  /*17b0*/  BRA `(.L_x_37) ;  /* 0x0000000000107947 */ /* 0x000fea0003800000 */
.L_x_36:
[----:B------:R-:W-:Y:S01]  /*17c0*/  FMUL.FTZ R0, R9, R10 ;  /* 0x0000000a09007220 */ /* 0x000fe20000410000 */
[----:B------:R-:W-:-:S03]  /*17d0*/  FMUL.FTZ R10, R10, 0.5 ;  /* 0x3f0000000a0a7820 */ /* 0x000fc60000410000 */
[----:B------:R-:W-:-:S04]  /*17e0*/  FFMA R9, -R0, R0, R9 ;  /* 0x0000000000097223 */ /* 0x000fc80000000109 */
[----:B------:R-:W-:-:S07]  /*17f0*/  FFMA R0, R9, R10, R0 ;  /* 0x0000000a09007223 */ /* 0x000fce0000000000 */
.L_x_37:
[----:B------:R-:W-:Y:S05]  /*1800*/  BSYNC.RECONVERGENT B2 ;  /* 0x0000000000027941 */ /* 0x000fea0003800200 */
.L_x_35:
[----:B------:R-:W-:Y:S02]  /*1810*/  FSETP.NEU.AND P0, PT, R8, RZ, PT ;  /* 0x000000ff0800720b */ /* 0x000fe40003f0d000 */
[----:B------:R-:W-:-:S11]  /*1820*/  LOP3.LUT R7, R7, 0x800000, RZ, 0xfc, !PT ;  /* 0x0080000007077812 */ /* 0x000fd600078efcff */
[----:B------:R-:W-:Y:S01]  /*1830*/  @P0 FMUL R6, R7, R0 ;  /* 0x0000000007060220 */ /* 0x000fe20000400000 */
[----:B------:R-:W-:-:S04]  /*1840*/  FSETP.NEU.AND P0, PT, R8, +INF , PT ;  /* 0x7f8000000800780b */ /* 0x000fc80003f0d000 */
[----:B------:R-:W-:-:S05]  /*1850*/  FSEL R7, R6, +INF , P0 ;  /* 0x7f80000006077808 */ /* 0x000fca0000000000 */
[----:B------:R-:W-:-:S07]  /*1860*/  FFMA R14, R7, R7, R14 ;  /* 0x00000007070e7223 */ /* 0x000fce000000000e */
.L_x_27:
[----:B------:R-:W0:Y:S01]  /*1870*/  LDCU UR4, c[0x0][0x3b4] ;  /* 0x00007680ff0477ac */ /* 0x000e220008000800 */
[----:B------:R-:W1:Y:S01]  /*1880*/  LDCU.128 UR20, c[0x0][0x390] ;  /* 0x00007200ff1477ac */ /* 0x000e620008000c00 */
[----:B0-----:R-:W-:-:S05]  /*1890*/  IMAD R9, R4, UR4, R5 ;  /* 0x0000000404097c24 */ /* 0x001fca000f8e0205 */
[----:B------:R-:W-:Y:S02]  /*18a0*/  SHF.R.S32.HI R0, RZ, 0x1f, R9 ;  /* 0x0000001fff007819 */ /* 0x000fe40000011409 */
[----:B------:R-:W-:-:S05]  /*18b0*/  IADD3 R10, P0, PT, R25, R9, RZ ;  /* 0x00000009190a7210 */ /* 0x000fca0007f1e0ff */
[----:B------:R-:W-:Y:S02]  /*18c0*/  IMAD.X R7, R29, 0x1, R0, P0 ;  /* 0x000000011d077824 */ /* 0x000fe400000e0600 */
[----:B------:R-:W-:-:S03]  /*18d0*/  IMAD.SHL.U32 R11, R10, 0x4, RZ ;  /* 0x000000040a0b7824 */ /* 0x000fc600078e00ff */
[----:B------:R-:W-:Y:S02]  /*18e0*/  SHF.L.U64.HI R10, R10, 0x2, R7 ;  /* 0x000000020a0a7819 */ /* 0x000fe40000010207 */
[----:B-1----:R-:W-:-:S04]  /*18f0*/  IADD3 R6, P0, PT, R11, UR22, RZ ;  /* 0x000000160b067c10 */ /* 0x002fc8000ff1e0ff */
[----:B------:R-:W-:Y:S02]  /*1900*/  IADD3.X R7, PT, PT, R10, UR23, RZ, P0, !PT ;  /* 0x000000170a077c10 */ /* 0x000fe400087fe4ff */
[----:B------:R-:W-:-:S04]  /*1910*/  IADD3 R9, P0, PT, R24, R9, RZ ;  /* 0x0000000918097210 */ /* 0x000fc80007f1e0ff */
[----:B------:R-:W2:Y:S01]  /*1920*/  LDG.E R7, desc[UR6][R6.64] ;  /* 0x0000000606077981 */ /* 0x000ea2000c1e1900 */
[----:B------:R-:W-:Y:S01]  /*1930*/  IMAD.X R0, R28, 0x1, R0, P0 ;  /* 0x000000011c007824 */ /* 0x000fe200000e0600 */
[----:B------:R-:W-:-:S04]  /*1940*/  LEA R8, P1, R9, UR20, 0x2 ;  /* 0x0000001409087c11 */ /* 0x000fc8000f8210ff */
[----:B------:R-:W-:-:S05]  /*1950*/  LEA.HI.X R9, R9, UR21, R0, 0x2, P1 ;  /* 0x0000001509097c11 */ /* 0x000fca00088f1400 */
[----:B------:R-:W3:Y:S01]  /*1960*/  LDG.E R8, desc[UR6][R8.64] ;  /* 0x0000000608087981 */ /* 0x000ee2000c1e1900 */
[----:B------:R-:W-:Y:S01]  /*1970*/  BSSY.RECONVERGENT B2, `(.L_x_38) ;  /* 0x0000011000027945 */ /* 0x000fe20003800200 */
[CC--:B--2---:R-:W-:Y:S01]  /*1980*/  FFMA R17, R7.reuse, R7.reuse, 1 ;  /* 0x3f80000007117423 */ /* 0x0c4fe20000000007 */
[----:B------:R-:W-:-:S03]  /*1990*/  FFMA R13, -R7, R7, R14 ;  /* 0x00000007070d7223 */ /* 0x000fc6000000010e */
        /* <DEDUP_REMOVED lines=10> */
[----:B------:R-:W-:Y:S02]  /*1a40*/  MOV R7, R17 ;  /* 0x0000001100077202 */ /* 0x000fe40000000f00 */
[----:B------:R-:W-:-:S07]  /*1a50*/  MOV R6, 0x1a70 ;  /* 0x00001a7000067802 */ /* 0x000fce0000000f00 */
[----:B------:R-:W-:Y:S05]  /*1a60*/  CALL.REL.NOINC `($__internal_1_$__cuda_sm3x_div_rn_noftz_f32_slowpath) ;  /* 0x0000000000dc7944 */ /* 0x000fea0003c00000 */
[----:B------:R-:W-:-:S07]  /*1a70*/  IMAD.MOV.U32 R6, RZ, RZ, R9 ;  /* 0x000000ffff067224 */ /* 0x000fce00078e0009 */
.L_x_39:
[----:B------:R-:W-:Y:S05]  /*1a80*/  BSYNC.RECONVERGENT B2 ;  /* 0x0000000000027941 */ /* 0x000fea0003800200 */
.L_x_38:
        /* <DEDUP_REMOVED lines=9> */
[----:B------:R-:W-:Y:S01]  /*1b20*/  IMAD.MOV.U32 R0, RZ, RZ, R6 ;  /* 0x000000ffff007224 */ /* 0x000fe200078e0006 */
[----:B------:R-:W-:Y:S01]  /*1b30*/  MOV R6, 0x1b60 ;  /* 0x00001b6000067802 */ /* 0x000fe20000000f00 */
[----:B------:R-:W-:-:S07]  /*1b40*/  IMAD.MOV.U32 R7, RZ, RZ, R23 ;  /* 0x000000ffff077224 */ /* 0x000fce00078e0017 */
[----:B------:R-:W-:Y:S05]  /*1b50*/  CALL.REL.NOINC `($__internal_1_$__cuda_sm3x_div_rn_noftz_f32_slowpath) ;  /* 0x0000000000a07944 */ /* 0x000fea0003c00000 */
.L_x_41:
[----:B------:R-:W-:Y:S05]  /*1b60*/  BSYNC.RECONVERGENT B2 ;  /* 0x0000000000027941 */ /* 0x000fea0003800200 */
.L_x_40:
[----:B------:R-:W0:Y:S01]  /*1b70*/  LDCU.64 UR18, c[0x0][0x3a8] ;  /* 0x00007500ff1277ac */ /* 0x000e220008000a00 */
[----:B------:R-:W1:Y:S01]  /*1b80*/  LDCU UR4, c[0x0][0x360] ;  /* 0x00006c00ff0477ac */ /* 0x000e620008000800 */
[----:B0-----:R-:W-:Y:S01]  /*1b90*/  IADD3 R6, P0, PT, R11, UR18, RZ ;  /* 0x000000120b067c10 */ /* 0x001fe2000ff1e0ff */
[----:B------:R-:W0:Y:S03]  /*1ba0*/  LDCU UR18, c[0x0][0x3b4] ;  /* 0x00007680ff1277ac */ /* 0x000e260008000800 */
[----:B------:R-:W-:Y:S02]  /*1bb0*/  IADD3.X R7, PT, PT, R10, UR19, RZ, P0, !PT ;  /* 0x000000130a077c10 */ /* 0x000fe400087fe4ff */
[----:B-1----:R-:W-:-:S03]  /*1bc0*/  IADD3 R5, PT, PT, R5, UR4, RZ ;  /* 0x0000000405057c10 */ /* 0x002fc6000fffe0ff */
[----:B------:R1:W-:Y:S01]  /*1bd0*/  STG.E desc[UR6][R6.64], R9 ;  /* 0x0000000906007986 */ /* 0x0003e2000c101906 */
[----:B0-----:R-:W-:-:S13]  /*1be0*/  ISETP.GE.AND P0, PT, R5, UR18, PT ;  /* 0x0000001205007c0c */ /* 0x001fda000bf06270 */
[----:B-1----:R-:W-:Y:S05]  /*1bf0*/  @!P0 BRA `(.L_x_42) ;  /* 0xffffffe800a48947 */ /* 0x002fea000383ffff */
.L_x_12:
[----:B------:R-:W-:Y:S05]  /*1c00*/  BSYNC.RECONVERGENT B0 ;  /* 0x0000000000007941 */ /* 0x000fea0003800200 */
.L_x_11:
[----:B------:R-:W0:Y:S01]  /*1c10*/  LDCU UR4, c[0x0][0x364] ;  /* 0x00006c80ff0477ac */ /* 0x000e220008000800 */
[----:B------:R-:W1:Y:S01]  /*1c20*/  LDCU UR18, c[0x0][0x3b0] ;  /* 0x00007600ff1277ac */ /* 0x000e620008000800 */
[----:B0-----:R-:W-:-:S05]  /*1c30*/  VIADD R4, R4, UR4 ;  /* 0x0000000404047c36 */ /* 0x001fca0008000000 */
[----:B-1----:R-:W-:-:S13]  /*1c40*/  ISETP.GE.AND P0, PT, R4, UR18, PT ;  /* 0x0000001204007c0c */ /* 0x002fda000bf06270 */
[----:B------:R-:W-:Y:S05]  /*1c50*/  @!P0 BRA `(.L_x_43) ;  /* 0xffffffe800748947 */ /* 0x000fea000383ffff */
[----:B------:R-:W-:Y:S05]  /*1c60*/  BSYNC.RECONVERGENT B1 ;  /* 0x0000000000017941 */ /* 0x000fea0003800200 */
.L_x_10:
[----:B------:R-:W-:Y:S05]  /*1c70*/  EXIT ;  /* 0x000000000000794d */ /* 0x000fea0003800000 */
        .weak           $__internal_0_$__cuda_sm20_sqrt_rn_f32_slowpath
        .type           $__internal_0_$__cuda_sm20_sqrt_rn_f32_slowpath,@function
        .size           $__internal_0_$__cuda_sm20_sqrt_rn_f32_slowpath,($__internal_1_$__cuda_sm3x_div_rn_noftz_f32_slowpath - $__internal_0_$__cuda_sm20_sqrt_rn_f32_slowpath)
$__internal_0_$__cuda_sm20_sqrt_rn_f32_slowpath:
[----:B------:R-:W-:-:S13]  /*1c80*/  LOP3.LUT P0, RZ, R0, 0x7fffffff, RZ, 0xc0, !PT ;  /* 0x7fffffff00ff7812 */ /* 0x000fda000780c0ff */
[----:B------:R-:W-:Y:S01]  /*1c90*/  @!P0 IMAD.MOV.U32 R17, RZ, RZ, R0 ;  /* 0x000000ffff118224 */ /* 0x000fe200078e0000 */
[----:B------:R-:W-:Y:S06]  /*1ca0*/  @!P0 BRA `(.L_x_44) ;  /* 0x0000000000408947 */ /* 0x000fec0003800000 */
[----:B------:R-:W-:-:S13]  /*1cb0*/  FSETP.GEU.FTZ.AND P0, PT, R0, RZ, PT ;  /* 0x000000ff0000720b */ /* 0x000fda0003f1e000 */
[----:B------:R-:W-:Y:S01]  /*1cc0*/  @!P0 IMAD.MOV.U32 R17, RZ, RZ, 0x7fffffff ;  /* 0x7fffffffff118424 */ /* 0x000fe200078e00ff */
[----:B------:R-:W-:Y:S06]  /*1cd0*/  @!P0 BRA `(.L_x_44) ;  /* 0x0000000000348947 */ /* 0x000fec0003800000 */
[----:B------:R-:W-:-:S13]  /*1ce0*/  FSETP.GTU.FTZ.AND P0, PT, |R0|, +INF , PT ;  /* 0x7f8000000000780b */ /* 0x000fda0003f1c200 */
[----:B------:R-:W-:Y:S01]  /*1cf0*/  @P0 FADD.FTZ R17, R0, 1 ;  /* 0x3f80000000110421 */ /* 0x000fe20000010000 */
[----:B------:R-:W-:Y:S06]  /*1d00*/  @P0 BRA `(.L_x_44) ;  /* 0x0000000000280947 */ /* 0x000fec0003800000 */
[----:B------:R-:W-:-:S13]  /*1d10*/  FSETP.NEU.FTZ.AND P0, PT, |R0|, +INF , PT ;  /* 0x7f8000000000780b */ /* 0x000fda0003f1d200 */
[----:B------:R-:W-:-:S04]  /*1d20*/  @P0 FFMA R21, R0, 1.84467440737095516160e+19, RZ ;  /* 0x5f80000000150823 */ /* 0x000fc800000000ff */
[----:B------:R-:W0:Y:S02]  /*1d30*/  @P0 MUFU.RSQ R17, R21 ;  /* 0x0000001500110308 */ /* 0x000e240000001400 */
[----:B0-----:R-:W-:Y:S01]  /*1d40*/  @P0 FMUL.FTZ R20, R21, R17 ;  /* 0x0000001115140220 */ /* 0x001fe20000410000 */
[----:B------:R-:W-:-:S03]  /*1d50*/  @P0 FMUL.FTZ R17, R17, 0.5 ;  /* 0x3f00000011110820 */ /* 0x000fc60000410000 */
[----:B------:R-:W-:-:S04]  /*1d60*/  @P0 FADD.FTZ R22, -R20, -RZ ;  /* 0x800000ff14160221 */ /* 0x000fc80000010100 */
[----:B------:R-:W-:-:S04]  /*1d70*/  @P0 FFMA R22, R20, R22, R21 ;  /* 0x0000001614160223 */ /* 0x000fc80000000015 */
[----:B------:R-:W-:Y:S01]  /*1d80*/  @P0 FFMA R22, R22, R17, R20 ;  /* 0x0000001116160223 */ /* 0x000fe20000000014 */
[----:B------:R-:W-:-:S03]  /*1d90*/  @!P0 MOV R17, R0 ;  /* 0x0000000000118202 */ /* 0x000fc60000000f00 */
[----:B------:R-:W-:-:S07]  /*1da0*/  @P0 FMUL.FTZ R17, R22, 2.3283064365386962891e-10 ;  /* 0x2f80000016110820 */ /* 0x000fce0000410000 */
.L_x_44:
[----:B------:R-:W-:Y:S02]  /*1db0*/  IMAD.MOV.U32 R0, RZ, RZ, R17 ;  /* 0x000000ffff007224 */ /* 0x000fe400078e0011 */
[----:B------:R-:W-:-:S04]  /*1dc0*/  IMAD.MOV.U32 R17, RZ, RZ, 0x0 ;  /* 0x00000000ff117424 */ /* 0x000fc800078e00ff */
[----:B------:R-:W-:Y:S05]  /*1dd0*/  RET.REL.NODEC R16 `(log_likelihood) ;  /* 0xffffffe010887950 */ /* 0x000fea0003c3ffff */
        .weak           $__internal_1_$__cuda_sm3x_div_rn_noftz_f32_slowpath
        .type           $__internal_1_$__cuda_sm3x_div_rn_noftz_f32_slowpath,@function
        .size           $__internal_1_$__cuda_sm3x_div_rn_noftz_f32_slowpath,(.L_x_58 - $__internal_1_$__cuda_sm3x_div_rn_noftz_f32_slowpath)
$__internal_1_$__cuda_sm3x_div_rn_noftz_f32_slowpath:
[----:B------:R-:W-:Y:S01]  /*1de0*/  SHF.R.U32.HI R8, RZ, 0x17, R7 ;  /* 0x00000017ff087819 */ /* 0x000fe20000011607 */
[----:B------:R-:W-:Y:S01]  /*1df0*/  BSSY.RECONVERGENT B3, `(.L_x_45) ;  /* 0x0000062000037945 */ /* 0x000fe20003800200 */
[----:B------:R-:W-:Y:S02]  /*1e00*/  SHF.R.U32.HI R12, RZ, 0x17, R0 ;  /* 0x00000017ff0c7819 */ /* 0x000fe40000011600 */
[----:B------:R-:W-:Y:S02]  /*1e10*/  LOP3.LUT R8, R8, 0xff, RZ, 0xc0, !PT ;  /* 0x000000ff08087812 */ /* 0x000fe400078ec0ff */
[----:B------:R-:W-:-:S03]  /*1e20*/  LOP3.LUT R12, R12, 0xff, RZ, 0xc0, !PT ;  /* 0x000000ff0c0c7812 */ /* 0x000fc600078ec0ff */
[----:B------:R-:W-:Y:S01]  /*1e30*/  VIADD R14, R8, 0xffffffff ;  /* 0xffffffff080e7836 */ /* 0x000fe20000000000 */
[----:B------:R-:W-:-:S04]  /*1e40*/  IADD3 R13, PT, PT, R12, -0x1, RZ ;  /* 0xffffffff0c0d7810 */ /* 0x000fc80007ffe0ff */
[----:B------:R-:W-:-:S04]  /*1e50*/  ISETP.GT.U32.AND P0, PT, R14, 0xfd, PT ;  /* 0x000000fd0e00780c */ /* 0x000fc80003f04070 */
[----:B------:R-:W-:-:S13]  /*1e60*/  ISETP.GT.U32.OR P0, PT, R13, 0xfd, P0 ;  /* 0x000000fd0d00780c */ /* 0x000fda0000704470 */
[----:B------:R-:W-:Y:S01]  /*1e70*/  @!P0 IMAD.MOV.U32 R9, RZ, RZ, RZ ;  /* 0x000000ffff098224 */ /* 0x000fe200078e00ff */
[----:B------:R-:W-:Y:S06]  /*1e80*/  @!P0 BRA `(.L_x_46) ;  /* 0x00000000005c8947 */ /* 0x000fec0003800000 */
[----:B------:R-:W-:Y:S02]  /*1e90*/  FSETP.GTU.FTZ.AND P0, PT, |R0|, +INF , PT ;  /* 0x7f8000000000780b */ /* 0x000fe40003f1c200 */
[----:B------:R-:W-:-:S04]  /*1ea0*/  FSETP.GTU.FTZ.AND P1, PT, |R7|, +INF , PT ;  /* 0x7f8000000700780b */ /* 0x000fc80003f3c200 */
[----:B------:R-:W-:-:S13]  /*1eb0*/  PLOP3.LUT P0, PT, P0, P1, PT, 0xf8, 0x8f ;  /* 0x00000000008f781c */ /* 0x000fda0000703f70 */
[----:B------:R-:W-:Y:S05]  /*1ec0*/  @P0 BRA `(.L_x_47) ;  /* 0x00000004004c0947 */ /* 0x000fea0003800000 */
[----:B------:R-:W-:-:S13]  /*1ed0*/  LOP3.LUT P0, RZ, R7, 0x7fffffff, R0, 0xc8, !PT ;  /* 0x7fffffff07ff7812 */ /* 0x000fda000780c800 */
[----:B------:R-:W-:Y:S05]  /*1ee0*/  @!P0 BRA `(.L_x_48) ;  /* 0x00000004003c8947 */ /* 0x000fea0003800000 */
[C---:B------:R-:W-:Y:S02]  /*1ef0*/  FSETP.NEU.FTZ.AND P3, PT, |R0|.reuse, +INF , PT ;  /* 0x7f8000000000780b */ /* 0x040fe40003f7d200 */
[----:B------:R-:W-:Y:S02]  /*1f00*/  FSETP.NEU.FTZ.AND P1, PT, |R7|, +INF , PT ;  /* 0x7f8000000700780b */ /* 0x000fe40003f3d200 */
[----:B------:R-:W-:-:S11]  /*1f10*/  FSETP.NEU.FTZ.AND P0, PT, |R0|, +INF , PT ;  /* 0x7f8000000000780b */ /* 0x000fd60003f1d200 */
[----:B------:R-:W-:Y:S05]  /*1f20*/  @!P1 BRA !P3, `(.L_x_48) ;  /* 0x00000004002c9947 */ /* 0x000fea0005800000 */
[----:B------:R-:W-:-:S04]  /*1f30*/  LOP3.LUT P3, RZ, R0, 0x7fffffff, RZ, 0xc0, !PT ;  /* 0x7fffffff00ff7812 */ /* 0x000fc8000786c0ff */
[----:B------:R-:W-:-:S13]  /*1f40*/  PLOP3.LUT P1, PT, P1, P3, PT, 0x2f, 0xf2 ;  /* 0x0000000000f2781c */ /* 0x000fda0000f26577 */
[----:B------:R-:W-:Y:S05]  /*1f50*/  @P1 BRA `(.L_x_49) ;  /* 0x0000000400181947 */ /* 0x000fea0003800000 */
[----:B------:R-:W-:-:S04]  /*1f60*/  LOP3.LUT P1, RZ, R7, 0x7fffffff, RZ, 0xc0, !PT ;  /* 0x7fffffff07ff7812 */ /* 0x000fc8000782c0ff */
[----:B------:R-:W-:-:S13]  /*1f70*/  PLOP3.LUT P0, PT, P0, P1, PT, 0x2f, 0xf2 ;  /* 0x0000000000f2781c */ /* 0x000fda0000702577 */
[----:B------:R-:W-:Y:S05]  /*1f80*/  @P0 BRA `(.L_x_50) ;  /* 0x0000000400000947 */ /* 0x000fea0003800000 */
[----:B------:R-:W-:Y:S02]  /*1f90*/  ISETP.GE.AND P0, PT, R13, RZ, PT ;  /* 0x000000ff0d00720c */ /* 0x000fe40003f06270 */
[----:B------:R-:W-:-:S11]  /*1fa0*/  ISETP.GE.AND P1, PT, R14, RZ, PT ;  /* 0x000000ff0e00720c */ /* 0x000fd60003f26270 */
[----:B------:R-:W-:Y:S02]  /*1fb0*/  @P0 IMAD.MOV.U32 R9, RZ, RZ, RZ ;  /* 0x000000ffff090224 */ /* 0x000fe400078e00ff */
[----:B------:R-:W-:Y:S01]  /*1fc0*/  @!P0 FFMA R0, R0, 1.84467440737095516160e+19, RZ ;  /* 0x5f80000000008823 */ /* 0x000fe200000000ff */
[----:B------:R-:W-:Y:S02]  /*1fd0*/  @!P0 IMAD.MOV.U32 R9, RZ, RZ, -0x40 ;  /* 0xffffffc0ff098424 */ /* 0x000fe400078e00ff */
[----:B------:R-:W-:-:S03]  /*1fe0*/  @!P1 FFMA R7, R7, 1.84467440737095516160e+19, RZ ;  /* 0x5f80000007079823 */ /* 0x000fc600000000ff */
[----:B------:R-:W-:-:S07]  /*1ff0*/  @!P1 IADD3 R9, PT, PT, R9, 0x40, RZ ;  /* 0x0000004009099810 */ /* 0x000fce0007ffe0ff */
.L_x_46:
[----:B------:R-:W-:Y:S01]  /*2000*/  LEA R14, R8, 0xc0800000, 0x17 ;  /* 0xc0800000080e7811 */ /* 0x000fe200078eb8ff */
[----:B------:R-:W-:Y:S04]  /*2010*/  BSSY.RECONVERGENT B4, `(.L_x_51) ;  /* 0x0000036000047945 */ /* 0x000fe80003800200 */
[----:B------:R-:W-:Y:S02]  /*2020*/  IMAD.IADD R14, R7, 0x1, -R14 ;  /* 0x00000001070e7824 */ /* 0x000fe400078e0a0e */
[----:B------:R-:W-:Y:S02]  /*2030*/  VIADD R7, R12, 0xffffff81 ;  /* 0xffffff810c077836 */ /* 0x000fe40000000000 */
[----:B------:R-:W0:Y:S01]  /*2040*/  MUFU.RCP R16, R14 ;  /* 0x0000000e00107308 */ /* 0x000e220000001000 */
[----:B------:R-:W-:Y:S01]  /*2050*/  FADD.FTZ R13, -R14, -RZ ;  /* 0x800000ff0e0d7221 */ /* 0x000fe20000010100 */
[C---:B------:R-:W-:Y:S01]  /*2060*/  IMAD R0, R7.reuse, -0x800000, R0 ;  /* 0xff80000007007824 */ /* 0x040fe200078e0200 */
[----:B------:R-:W-:-:S05]  /*2070*/  IADD3 R8, PT, PT, R7, 0x7f, -R8 ;  /* 0x0000007f07087810 */ /* 0x000fca0007ffe808 */
[----:B------:R-:W-:Y:S02]  /*2080*/  IMAD.IADD R8, R8, 0x1, R9 ;  /* 0x0000000108087824 */ /* 0x000fe400078e0209 */
[----:B0-----:R-:W-:-:S04]  /*2090*/  FFMA R15, R16, R13, 1 ;  /* 0x3f800000100f7423 */ /* 0x001fc8000000000d */
[----:B------:R-:W-:-:S04]  /*20a0*/  FFMA R15, R16, R15, R16 ;  /* 0x0000000f100f7223 */ /* 0x000fc80000000010 */
[----:B------:R-:W-:-:S04]  /*20b0*/  FFMA R12, R0, R15, RZ ;  /* 0x0000000f000c7223 */ /* 0x000fc800000000ff */
[----:B------:R-:W-:-:S04]  /*20c0*/  FFMA R16, R13, R12, R0 ;  /* 0x0000000c0d107223 */ /* 0x000fc80000000000 */
[----:B------:R-:W-:-:S04]  /*20d0*/  FFMA R12, R15, R16, R12 ;  /* 0x000000100f0c7223 */ /* 0x000fc8000000000c */
[----:B------:R-:W-:-:S04]  /*20e0*/  FFMA R13, R13, R12, R0 ;  /* 0x0000000c0d0d7223 */ /* 0x000fc80000000000 */
[----:B------:R-:W-:-:S05]  /*20f0*/  FFMA R0, R15, R13, R12 ;  /* 0x0000000d0f007223 */ /* 0x000fca000000000c */
[----:B------:R-:W-:-:S04]  /*2100*/  SHF.R.U32.HI R7, RZ, 0x17, R0 ;  /* 0x00000017ff077819 */ /* 0x000fc80000011600 */
[----:B------:R-:W-:-:S04]  /*2110*/  LOP3.LUT R7, R7, 0xff, RZ, 0xc0, !PT ;  /* 0x000000ff07077812 */ /* 0x000fc800078ec0ff */
[----:B------:R-:W-:-:S05]  /*2120*/  IADD3 R7, PT, PT, R7, R8, RZ ;  /* 0x0000000807077210 */ /* 0x000fca0007ffe0ff */
[----:B------:R-:W-:-:S05]  /*2130*/  VIADD R9, R7, 0xffffffff ;  /* 0xffffffff07097836 */ /* 0x000fca0000000000 */
[----:B------:R-:W-:-:S13]  /*2140*/  ISETP.GE.U32.AND P0, PT, R9, 0xfe, PT ;  /* 0x000000fe0900780c */ /* 0x000fda0003f06070 */
[----:B------:R-:W-:Y:S05]  /*2150*/  @!P0 BRA `(.L_x_52) ;  /* 0x0000000000808947 */ /* 0x000fea0003800000 */
[----:B------:R-:W-:-:S13]  /*2160*/  ISETP.GT.AND P0, PT, R7, 0xfe, PT ;  /* 0x000000fe0700780c */ /* 0x000fda0003f04270 */
[----:B------:R-:W-:Y:S05]  /*2170*/  @P0 BRA `(.L_x_53) ;  /* 0x00000000006c0947 */ /* 0x000fea0003800000 */
[----:B------:R-:W-:-:S13]  /*2180*/  ISETP.GE.AND P0, PT, R7, 0x1, PT ;  /* 0x000000010700780c */ /* 0x000fda0003f06270 */
[----:B------:R-:W-:Y:S05]  /*2190*/  @P0 BRA `(.L_x_54) ;  /* 0x0000000000740947 */ /* 0x000fea0003800000 */
[----:B------:R-:W-:Y:S02]  /*21a0*/  ISETP.GE.AND P0, PT, R7, -0x18, PT ;  /* 0xffffffe80700780c */ /* 0x000fe40003f06270 */
[----:B------:R-:W-:-:S11]  /*21b0*/  LOP3.LUT R0, R0, 0x80000000, RZ, 0xc0, !PT ;  /* 0x8000000000007812 */ /* 0x000fd600078ec0ff */
[----:B------:R-:W-:Y:S05]  /*21c0*/  @!P0 BRA `(.L_x_54) ;  /* 0x0000000000688947 */ /* 0x000fea0003800000 */
[-CC-:B------:R-:W-:Y:S01]  /*21d0*/  FFMA.RZ R8, R15, R13.reuse, R12.reuse ;  /* 0x0000000d0f087223 */ /* 0x180fe2000000c00c */
[C---:B------:R-:W-:Y:S02]  /*21e0*/  ISETP.NE.AND P3, PT, R7.reuse, RZ, PT ;  /* 0x000000ff0700720c */ /* 0x040fe40003f65270 */
[----:B------:R-:W-:Y:S02]  /*21f0*/  ISETP.NE.AND P1, PT, R7, RZ, PT ;  /* 0x000000ff0700720c */ /* 0x000fe40003f25270 */
[----:B------:R-:W-:Y:S01]  /*2200*/  LOP3.LUT R9, R8, 0x7fffff, RZ, 0xc0, !PT ;  /* 0x007fffff08097812 */ /* 0x000fe200078ec0ff */
[CCC-:B------:R-:W-:Y:S01]  /*2210*/  FFMA.RP R8, R15.reuse, R13.reuse, R12.reuse ;  /* 0x0000000d0f087223 */ /* 0x1c0fe2000000800c */
[----:B------:R-:W-:Y:S01]  /*2220*/  FFMA.RM R13, R15, R13, R12 ;  /* 0x0000000d0f0d7223 */ /* 0x000fe2000000400c */
[----:B------:R-:W-:Y:S01]  /*2230*/  VIADD R12, R7, 0x20 ;  /* 0x00000020070c7836 */ /* 0x000fe20000000000 */
[----:B------:R-:W-:Y:S02]  /*2240*/  LOP3.LUT R9, R9, 0x800000, RZ, 0xfc, !PT ;  /* 0x0080000009097812 */ /* 0x000fe400078efcff */
[----:B------:R-:W-:-:S02]  /*2250*/  IADD3 R7, PT, PT, -R7, RZ, RZ ;  /* 0x000000ff07077210 */ /* 0x000fc40007ffe1ff */
[----:B------:R-:W-:Y:S02]  /*2260*/  SHF.L.U32 R12, R9, R12, RZ ;  /* 0x0000000c090c7219 */ /* 0x000fe400000006ff */
[----:B------:R-:W-:Y:S02]  /*2270*/  FSETP.NEU.FTZ.AND P0, PT, R8, R13, PT ;  /* 0x0000000d0800720b */ /* 0x000fe40003f1d000 */
[----:B------:R-:W-:Y:S02]  /*2280*/  SEL R8, R7, RZ, P3 ;  /* 0x000000ff07087207 */ /* 0x000fe40001800000 */
[----:B------:R-:W-:Y:S02]  /*2290*/  ISETP.NE.AND P1, PT, R12, RZ, P1 ;  /* 0x000000ff0c00720c */ /* 0x000fe40000f25270 */
[----:B------:R-:W-:Y:S02]  /*22a0*/  SHF.R.U32.HI R8, RZ, R8, R9 ;  /* 0x00000008ff087219 */ /* 0x000fe40000011609 */
[----:B------:R-:W-:-:S02]  /*22b0*/  PLOP3.LUT P0, PT, P0, P1, PT, 0xf8, 0x8f ;  /* 0x00000000008f781c */ /* 0x000fc40000703f70 */
[----:B------:R-:W-:Y:S02]  /*22c0*/  SHF.R.U32.HI R12, RZ, 0x1, R8 ;  /* 0x00000001ff0c7819 */ /* 0x000fe40000011608 */
[----:B------:R-:W-:-:S04]  /*22d0*/  SEL R7, RZ, 0x1, !P0 ;  /* 0x00000001ff077807 */ /* 0x000fc80004000000 */
[----:B------:R-:W-:-:S04]  /*22e0*/  LOP3.LUT R7, R7, 0x1, R12, 0xf8, !PT ;  /* 0x0000000107077812 */ /* 0x000fc800078ef80c */
[----:B------:R-:W-:-:S05]  /*22f0*/  LOP3.LUT R7, R7, R8, RZ, 0xc0, !PT ;  /* 0x0000000807077212 */ /* 0x000fca00078ec0ff */
[----:B------:R-:W-:-:S05]  /*2300*/  IMAD.IADD R7, R12, 0x1, R7 ;  /* 0x000000010c077824 */ /* 0x000fca00078e0207 */
[----:B------:R-:W-:Y:S01]  /*2310*/  LOP3.LUT R0, R7, R0, RZ, 0xfc, !PT ;  /* 0x0000000007007212 */ /* 0x000fe200078efcff */
[----:B------:R-:W-:Y:S06]  /*2320*/  BRA `(.L_x_54) ;  /* 0x0000000000107947 */ /* 0x000fec0003800000 */
.L_x_53:
[----:B------:R-:W-:-:S04]  /*2330*/  LOP3.LUT R0, R0, 0x80000000, RZ, 0xc0, !PT ;  /* 0x8000000000007812 */ /* 0x000fc800078ec0ff */
[----:B------:R-:W-:Y:S01]  /*2340*/  LOP3.LUT R0, R0, 0x7f800000, RZ, 0xfc, !PT ;  /* 0x7f80000000007812 */ /* 0x000fe200078efcff */
[----:B------:R-:W-:Y:S06]  /*2350*/  BRA `(.L_x_54) ;  /* 0x0000000000047947 */ /* 0x000fec0003800000 */
.L_x_52:
[----:B------:R-:W-:-:S07]  /*2360*/  IMAD R0, R8, 0x800000, R0 ;  /* 0x0080000008007824 */ /* 0x000fce00078e0200 */
.L_x_54:
[----:B------:R-:W-:Y:S05]  /*2370*/  BSYNC.RECONVERGENT B4 ;  /* 0x0000000000047941 */ /* 0x000fea0003800200 */
.L_x_51:
[----:B------:R-:W-:Y:S05]  /*2380*/  BRA `(.L_x_55) ;  /* 0x0000000000207947 */ /* 0x000fea0003800000 */
.L_x_50:
[----:B------:R-:W-:-:S04]  /*2390*/  LOP3.LUT R0, R7, 0x80000000, R0, 0x48, !PT ;  /* 0x8000000007007812 */ /* 0x000fc800078e4800 */
[----:B------:R-:W-:Y:S01]  /*23a0*/  LOP3.LUT R0, R0, 0x7f800000, RZ, 0xfc, !PT ;  /* 0x7f80000000007812 */ /* 0x000fe200078efcff */
[----:B------:R-:W-:Y:S06]  /*23b0*/  BRA `(.L_x_55) ;  /* 0x0000000000147947 */ /* 0x000fec0003800000 */
.L_x_49:
[----:B------:R-:W-:Y:S01]  /*23c0*/  LOP3.LUT R0, R7, 0x80000000, R0, 0x48, !PT ;  /* 0x8000000007007812 */ /* 0x000fe200078e4800 */
[----:B------:R-:W-:Y:S06]  /*23d0*/  BRA `(.L_x_55) ;  /* 0x00000000000c7947 */ /* 0x000fec0003800000 */
.L_x_48:
[----:B------:R-:W0:Y:S01]  /*23e0*/  MUFU.RSQ R0, -QNAN ;  /* 0xffc0000000007908 */ /* 0x000e220000001400 */
[----:B------:R-:W-:Y:S05]  /*23f0*/  BRA `(.L_x_55) ;  /* 0x0000000000047947 */ /* 0x000fea0003800000 */
.L_x_47:
[----:B------:R-:W-:-:S07]  /*2400*/  FADD.FTZ R0, R0, R7 ;  /* 0x0000000700007221 */ /* 0x000fce0000010000 */
.L_x_55:
[----:B------:R-:W-:Y:S05]  /*2410*/  BSYNC.RECONVERGENT B3 ;  /* 0x0000000000037941 */ /* 0x000fea0003800200 */
.L_x_45:
[----:B------:R-:W-:Y:S01]  /*2420*/  IMAD.MOV.U32 R7, RZ, RZ, 0x0 ;  /* 0x00000000ff077424 */ /* 0x000fe200078e00ff */
[----:B0-----:R-:W-:-:S03]  /*2430*/  MOV R9, R0 ;  /* 0x0000000000097202 */ /* 0x001fc60000000f00 */
[----:B------:R-:W-:Y:S05]  /*2440*/  RET.REL.NODEC R6 `(log_likelihood) ;  /* 0xffffffd806ec7950 */ /* 0x000fea0003c3ffff */
.L_x_56:
[----:B------:R-:W-:-:S00]  /*2450*/  BRA `(.L_x_56) ;  /* 0xfffffffc00fc7947 */ /* 0x000fc0000383ffff */
[----:B------:R-:W-:-:S00]  /*2460*/  NOP ;  /* 0x0000000000007918 */ /* 0x000fc00000000000 */
        /* <DEDUP_REMOVED lines=9> */
.L_x_58:


//--------------------- .nv.shared.reserved.0     --------------------------
	.section	.nv.shared.reserved.0,"aw",@nobits
	.weak		__nv_reservedSMEM_offset_0_alias
	.size		__nv_reservedSMEM_offset_0_alias, 0, 64
	.other		__nv_reservedSMEM_offset_0_alias,@"STO_CUDA_RESERVED_SHARED STV_DEFAULT"
__nv_reservedSMEM_offset_0_alias:
	.zero		0
	.zero		64


//--------------------- .nv.global                --------------------------
	.section	.nv.global,"aw",@nobits
.nv.global:
	.type		_ZN34_INTERNAL_77afaa7e_4_k_cu_783f93a64cuda3std3__48in_placeE,@object
	.size		_ZN34_INTERNAL_77afaa7e_4_k_cu_783f93a64cuda3std3__48in_placeE,(_ZN34_INTERNAL_77afaa7e_4_k_cu_783f93a64cuda3std6ranges3__45__cpo8distanceE - _ZN34_INTERNAL_77afaa7e_4_k_cu_783f93a64cuda3std3__48in_placeE)
_ZN34_INTERNAL_77afaa7e_4_k_cu_783f93a64cuda3std3__48in_placeE:
	.zero		1
	.type		_ZN34_INTERNAL_77afaa7e_4_k_cu_783f93a64cuda3std6ranges3__45__cpo8distanceE,@object
	.size		_ZN34_INTERNAL_77afaa7e_4_k_cu_783f93a64cuda3std6ranges3__45__cpo8distanceE,(_ZN34_INTERNAL_77afaa7e_4_k_cu_783f93a64cuda3std3__45__cpo6cbeginE - _ZN34_INTERNAL_77afaa7e_4_k_cu_783f93a64cuda3std6ranges3__45__cpo8distanceE)
_ZN34_INTERNAL_77afaa7e_4_k_cu_783f93a64cuda3std6ranges3__45__cpo8distanceE:
	.zero		1
	.type		_ZN34_INTERNAL_77afaa7e_4_k_cu_783f93a64cuda3std3__45__cpo6cbeginE,@object
	.size		_ZN34_INTERNAL_77afaa7e_4_k_cu_783f93a64cuda3std3__45__cpo6cbeginE,(_ZN34_INTERNAL_77afaa7e_4_k_cu_783f93a64cuda3std6ranges3__45__cpo7advanceE - _ZN34_INTERNAL_77afaa7e_4_k_cu_783f93a64cuda3std3__45__cpo6cbeginE)
_ZN34_INTERNAL_77afaa7e_4_k_cu_783f93a64cuda3std3__45__cpo6cbeginE:
	.zero		1
	.type		_ZN34_INTERNAL_77afaa7e_4_k_cu_783f93a64cuda3std6ranges3__45__cpo7advanceE,@object
	.size		_ZN34_INTERNAL_77afaa7e_4_k_cu_783f93a64cuda3std6ranges3__45__cpo7advanceE,(_ZN34_INTERNAL_77afaa7e_4_k_cu_783f93a64cuda3std3__45__cpo7crbeginE - _ZN34_INTERNAL_77afaa7e_4_k_cu_783f93a64cuda3std6ranges3__45__cpo7advanceE)
_ZN34_INTERNAL_77afaa7e_4_k_cu_783f93a64cuda3std6ranges3__45__cpo7advanceE:
	.zero		1
	.type		_ZN34_INTERNAL_77afaa7e_4_k_cu_783f93a64cuda3std3__45__cpo7crbeginE,@object
	.size		_ZN34_INTERNAL_77afaa7e_4_k_cu_783f93a64cuda3std3__45__cpo7crbeginE,(_ZN34_INTERNAL_77afaa7e_4_k_cu_783f93a64cuda3std6ranges3__45__cpo4dataE - _ZN34_INTERNAL_77afaa7e_4_k_cu_783f93a64cuda3std3__45__cpo7crbeginE)
_ZN34_INTERNAL_77afaa7e_4_k_cu_783f93a64cuda3std3__45__cpo7crbeginE:
	.zero		1
	.type		_ZN34_INTERNAL_77afaa7e_4_k_cu_783f93a64cuda3std6ranges3__45__cpo4dataE,@object
	.size		_ZN34_INTERNAL_77afaa7e_4_k_cu_783f93a64cuda3std6ranges3__45__cpo4dataE,(_ZN34_INTERNAL_77afaa7e_4_k_cu_783f93a64cuda3std6ranges3__45__cpo5beginE - _ZN34_INTERNAL_77afaa7e_4_k_cu_783f93a64cuda3std6ranges3__45__cpo4dataE)
_ZN34_INTERNAL_77afaa7e_4_k_cu_783f93a64cuda3std6ranges3__45__cpo4dataE:
	.zero		1
	.type		_ZN34_INTERNAL_77afaa7e_4_k_cu_783f93a64cuda3std6ranges3__45__cpo5beginE,@object
	.size		_ZN34_INTERNAL_77afaa7e_4_k_cu_783f93a64cuda3std6ranges3__45__cpo5beginE,(_ZN34_INTERNAL_77afaa7e_4_k_cu_783f93a64cuda3std3__436_GLOBAL__N__77afaa7e_4_k_cu_783f93a66ignoreE - _ZN34_INTERNAL_77afaa7e_4_k_cu_783f93a64cuda3std6ranges3__45__cpo5beginE)
_ZN34_INTERNAL_77afaa7e_4_k_cu_783f93a64cuda3std6ranges3__45__cpo5beginE:
	.zero		1
	.type		_ZN34_INTERNAL_77afaa7e_4_k_cu_783f93a64cuda3std3__436_GLOBAL__N__77afaa7e_4_k_cu_783f93a66ignoreE,@object
	.size		_ZN34_INTERNAL_77afaa7e_4_k_cu_783f93a64cuda3std3__436_GLOBAL__N__77afaa7e_4_k_cu_783f93a66ignoreE,(_ZN34_INTERNAL_77afaa7e_4_k_cu_783f93a64cuda3std6ranges3__45__cpo4sizeE - _ZN34_INTERNAL_77afaa7e_4_k_cu_783f93a64cuda3std3__436_GLOBAL__N__77afaa7e_4_k_cu_783f93a66ignoreE)
_ZN34_INTERNAL_77afaa7e_4_k_cu_783f93a64cuda3std3__436_GLOBAL__N__77afaa7e_4_k_cu_783f93a66ignoreE:
	.zero		1
	.type		_ZN34_INTERNAL_77afaa7e_4_k_cu_783f93a64cuda3std6ranges3__45__cpo4sizeE,@object
	.size		_ZN34_INTERNAL_77afaa7e_4_k_cu_783f93a64cuda3std6ranges3__45__cpo4sizeE,(_ZN34_INTERNAL_77afaa7e_4_k_cu_783f93a64cuda3std3__45__cpo5beginE - _ZN34_INTERNAL_77afaa7e_4_k_cu_783f93a64cuda3std6ranges3__45__cpo4sizeE)
_ZN34_INTERNAL_77afaa7e_4_k_cu_783f93a64cuda3std6ranges3__45__cpo4sizeE:
	.zero		1
	.type		_ZN34_INTERNAL_77afaa7e_4_k_cu_783f93a64cuda3std3__45__cpo5beginE,@object
	.size		_ZN34_INTERNAL_77afaa7e_4_k_cu_783f93a64cuda3std3__45__cpo5beginE,(_ZN34_INTERNAL_77afaa7e_4_k_cu_783f93a64cuda3std6ranges3__45__cpo6cbeginE - _ZN34_INTERNAL_77afaa7e_4_k_cu_783f93a64cuda3std3__45__cpo5beginE)
_ZN34_INTERNAL_77afaa7e_4_k_cu_783f93a64cuda3std3__45__cpo5beginE:
	.zero		1
	.type		_ZN34_INTERNAL_77afaa7e_4_k_cu_783f93a64cuda3std6ranges3__45__cpo6cbeginE,@object
	.size		_ZN34_INTERNAL_77afaa7e_4_k_cu_783f93a64cuda3std6ranges3__45__cpo6cbeginE,(_ZN34_INTERNAL_77afaa7e_4_k_cu_783f93a64cuda3std3__45__cpo6rbeginE - _ZN34_INTERNAL_77afaa7e_4_k_cu_783f93a64cuda3std6ranges3__45__cpo6cbeginE)
_ZN34_INTERNAL_77afaa7e_4_k_cu_783f93a64cuda3std6ranges3__45__cpo6cbeginE:
	.zero		1
	.type		_ZN34_INTERNAL_77afaa7e_4_k_cu_783f93a64cuda3std3__45__cpo6rbeginE,@object
	.size		_ZN34_INTERNAL_77afaa7e_4_k_cu_783f93a64cuda3std3__45__cpo6rbeginE,(_ZN34_INTERNAL_77afaa7e_4_k_cu_783f93a64cuda3std6ranges3__45__cpo4nextE - _ZN34_INTERNAL_77afaa7e_4_k_cu_783f93a64cuda3std3__45__cpo6rbeginE)
_ZN34_INTERNAL_77afaa7e_4_k_cu_783f93a64cuda3std3__45__cpo6rbeginE:
	.zero		1
	.type		_ZN34_INTERNAL_77afaa7e_4_k_cu_783f93a64cuda3std6ranges3__45__cpo4nextE,@object
	.size		_ZN34_INTERNAL_77afaa7e_4_k_cu_783f93a64cuda3std6ranges3__45__cpo4nextE,(_ZN34_INTERNAL_77afaa7e_4_k_cu_783f93a64cuda3std6ranges3__45__cpo4swapE - _ZN34_INTERNAL_77afaa7e_4_k_cu_783f93a64cuda3std6ranges3__45__cpo4nextE)
_ZN34_INTERNAL_77afaa7e_4_k_cu_783f93a64cuda3std6ranges3__45__cpo4nextE:
	.zero		1
	.type		_ZN34_INTERNAL_77afaa7e_4_k_cu_783f93a64cuda3std6ranges3__45__cpo4swapE,@object
	.size		_ZN34_INTERNAL_77afaa7e_4_k_cu_783f93a64cuda3std6ranges3__45__cpo4swapE,(_ZN34_INTERNAL_77afaa7e_4_k_cu_783f93a64cuda3std3__420unreachable_sentinelE - _ZN34_INTERNAL_77afaa7e_4_k_cu_783f93a64cuda3std6ranges3__45__cpo4swapE)
_ZN34_INTERNAL_77afaa7e_4_k_cu_783f93a64cuda3std6ranges3__45__cpo4swapE:
	.zero		1
	.type		_ZN34_INTERNAL_77afaa7e_4_k_cu_783f93a64cuda3std3__420unreachable_sentinelE,@object
	.size		_ZN34_INTERNAL_77afaa7e_4_k_cu_783f93a64cuda3std3__420unreachable_sentinelE,(_ZN34_INTERNAL_77afaa7e_4_k_cu_783f93a66thrust24THRUST_300001_SM_1000_NS6system6detail10sequential3seqE - _ZN34_INTERNAL_77afaa7e_4_k_cu_783f93a64cuda3std3__420unreachable_sentinelE)
_ZN34_INTERNAL_77afaa7e_4_k_cu_783f93a64cuda3std3__420unreachable_sentinelE:
	.zero		1
	.type		_ZN34_INTERNAL_77afaa7e_4_k_cu_783f93a66thrust24THRUST_300001_SM_1000_NS6system6detail10sequential3seqE,@object
	.size		_ZN34_INTERNAL_77afaa7e_4_k_cu_783f93a66thrust24THRUST_300001_SM_1000_NS6system6detail10sequential3seqE,(_ZN34_INTERNAL_77afaa7e_4_k_cu_783f93a64cuda3std3__45__cpo4cendE - _ZN34_INTERNAL_77afaa7e_4_k_cu_783f93a66thrust24THRUST_300001_SM_1000_NS6system6detail10sequential3seqE)
_ZN34_INTERNAL_77afaa7e_4_k_cu_783f93a66thrust24THRUST_300001_SM_1000_NS6system6detail10sequential3seqE:
	.zero		1
	.type		_ZN34_INTERNAL_77afaa7e_4_k_cu_783f93a64cuda3std3__45__cpo4cendE,@object
	.size		_ZN34_INTERNAL_77afaa7e_4_k_cu_783f93a64cuda3std3__45__cpo4cendE,(_ZN34_INTERNAL_77afaa7e_4_k_cu_783f93a64cuda3std6ranges3__45__cpo9iter_swapE - _ZN34_INTERNAL_77afaa7e_4_k_cu_783f93a64cuda3std3__45__cpo4cendE)
_ZN34_INTERNAL_77afaa7e_4_k_cu_783f93a64cuda3std3__45__cpo4cendE:
	.zero		1
	.type		_ZN34_INTERNAL_77afaa7e_4_k_cu_783f93a64cuda3std6ranges3__45__cpo9iter_swapE,@object
	.size		_ZN34_INTERNAL_77afaa7e_4_k_cu_783f93a64cuda3std6ranges3__45__cpo9iter_swapE,(_ZN34_INTERNAL_77afaa7e_4_k_cu_783f93a64cuda3std3__45__cpo5crendE - _ZN34_INTERNAL_77afaa7e_4_k_cu_783f93a64cuda3std6ranges3__45__cpo9iter_swapE)
_ZN34_INTERNAL_77afaa7e_4_k_cu_783f93a64cuda3std6ranges3__45__cpo9iter_swapE:
	.zero		1
	.type		_ZN34_INTERNAL_77afaa7e_4_k_cu_783f93a64cuda3std3__45__cpo5crendE,@object
	.size		_ZN34_INTERNAL_77afaa7e_4_k_cu_783f93a64cuda3std3__45__cpo5crendE,(_ZN34_INTERNAL_77afaa7e_4_k_cu_783f93a64cuda3std6ranges3__45__cpo5cdataE - _ZN34_INTERNAL_77afaa7e_4_k_cu_783f93a64cuda3std3__45__cpo5crendE)
_ZN34_INTERNAL_77afaa7e_4_k_cu_783f93a64cuda3std3__45__cpo5crendE:
	.zero		1
	.type		_ZN34_INTERNAL_77afaa7e_4_k_cu_783f93a64cuda3std6ranges3__45__cpo5cdataE,@object
	.size		_ZN34_INTERNAL_77afaa7e_4_k_cu_783f93a64cuda3std6ranges3__45__cpo5cdataE,(_ZN34_INTERNAL_77afaa7e_4_k_cu_783f93a64cuda3std6ranges3__45__cpo3endE - _ZN34_INTERNAL_77afaa7e_4_k_cu_783f93a64cuda3std6ranges3__45__cpo5cdataE)
_ZN34_INTERNAL_77afaa7e_4_k_cu_783f93a64cuda3std6ranges3__45__cpo5cdataE:
	.zero		1
	.type		_ZN34_INTERNAL_77afaa7e_4_k_cu_783f93a64cuda3std6ranges3__45__cpo3endE,@object
	.size		_ZN34_INTERNAL_77afaa7e_4_k_cu_783f93a64cuda3std6ranges3__45__cpo3endE,(_ZN34_INTERNAL_77afaa7e_4_k_cu_783f93a64cuda3std3__419piecewise_constructE - _ZN34_INTERNAL_77afaa7e_4_k_cu_783f93a64cuda3std6ranges3__45__cpo3endE)
_ZN34_INTERNAL_77afaa7e_4_k_cu_783f93a64cuda3std6ranges3__45__cpo3endE:
	.zero		1
	.type		_ZN34_INTERNAL_77afaa7e_4_k_cu_783f93a64cuda3std3__419piecewise_constructE,@object
	.size		_ZN34_INTERNAL_77afaa7e_4_k_cu_783f93a64cuda3std3__419piecewise_constructE,(_ZN34_INTERNAL_77afaa7e_4_k_cu_783f93a64cuda3std6ranges3__45__cpo5ssizeE - _ZN34_INTERNAL_77afaa7e_4_k_cu_783f93a64cuda3std3__419piecewise_constructE)
_ZN34_INTERNAL_77afaa7e_4_k_cu_783f93a64cuda3std3__419piecewise_constructE:
	.zero		1
	.type		_ZN34_INTERNAL_77afaa7e_4_k_cu_783f93a64cuda3std6ranges3__45__cpo5ssizeE,@object
	.size		_ZN34_INTERNAL_77afaa7e_4_k_cu_783f93a64cuda3std6ranges3__45__cpo5ssizeE,(_ZN34_INTERNAL_77afaa7e_4_k_cu_783f93a64cuda3std3__45__cpo3endE - _ZN34_INTERNAL_77afaa7e_4_k_cu_783f93a64cuda3std6ranges3__45__cpo5ssizeE)
_ZN34_INTERNAL_77afaa7e_4_k_cu_783f93a64cuda3std6ranges3__45__cpo5ssizeE:
	.zero		1
	.type		_ZN34_INTERNAL_77afaa7e_4_k_cu_783f93a64cuda3std3__45__cpo3endE,@object
	.size		_ZN34_INTERNAL_77afaa7e_4_k_cu_783f93a64cuda3std3__45__cpo3endE,(_ZN34_INTERNAL_77afaa7e_4_k_cu_783f93a64cuda3std6ranges3__45__cpo4cendE - _ZN34_INTERNAL_77afaa7e_4_k_cu_783f93a64cuda3std3__45__cpo3endE)
_ZN34_INTERNAL_77afaa7e_4_k_cu_783f93a64cuda3std3__45__cpo3endE:
	.zero		1
	.type		_ZN34_INTERNAL_77afaa7e_4_k_cu_783f93a64cuda3std6ranges3__45__cpo4cendE,@object
	.size		_ZN34_INTERNAL_77afaa7e_4_k_cu_783f93a64cuda3std6ranges3__45__cpo4cendE,(_ZN34_INTERNAL_77afaa7e_4_k_cu_783f93a64cuda3std3__45__cpo4rendE - _ZN34_INTERNAL_77afaa7e_4_k_cu_783f93a64cuda3std6ranges3__45__cpo4cendE)
_ZN34_INTERNAL_77afaa7e_4_k_cu_783f93a64cuda3std6ranges3__45__cpo4cendE:
	.zero		1
	.type		_ZN34_INTERNAL_77afaa7e_4_k_cu_783f93a64cuda3std3__45__cpo4rendE,@object
	.size		_ZN34_INTERNAL_77afaa7e_4_k_cu_783f93a64cuda3std3__45__cpo4rendE,(_ZN34_INTERNAL_77afaa7e_4_k_cu_783f93a64cuda3std6ranges3__45__cpo4prevE - _ZN34_INTERNAL_77afaa7e_4_k_cu_783f93a64cuda3std3__45__cpo4rendE)
_ZN34_INTERNAL_77afaa7e_4_k_cu_783f93a64cuda3std3__45__cpo4rendE:
	.zero		1
	.type		_ZN34_INTERNAL_77afaa7e_4_k_cu_783f93a64cuda3std6ranges3__45__cpo4prevE,@object
	.size		_ZN34_INTERNAL_77afaa7e_4_k_cu_783f93a64cuda3std6ranges3__45__cpo4prevE,(_ZN34_INTERNAL_77afaa7e_4_k_cu_783f93a64cuda3std6ranges3__45__cpo9iter_moveE - _ZN34_INTERNAL_77afaa7e_4_k_cu_783f93a64cuda3std6ranges3__45__cpo4prevE)
_ZN34_INTERNAL_77afaa7e_4_k_cu_783f93a64cuda3std6ranges3__45__cpo4prevE:
	.zero		1
	.type		_ZN34_INTERNAL_77afaa7e_4_k_cu_783f93a64cuda3std6ranges3__45__cpo9iter_moveE,@object
	.size		_ZN34_INTERNAL_77afaa7e_4_k_cu_783f93a64cuda3std6ranges3__45__cpo9iter_moveE,(.L_13 - _ZN34_INTERNAL_77afaa7e_4_k_cu_783f93a64cuda3std6ranges3__45__cpo9iter_moveE)
_ZN34_INTERNAL_77afaa7e_4_k_cu_783f93a64cuda3std6ranges3__45__cpo9iter_moveE:
	.zero		1
.L_13:


//--------------------- .nv.constant0.log_likelihood --------------------------
	.section	.nv.constant0.log_likelihood,"a",@progbits
	.sectionflags	@""
	.align	4
.nv.constant0.log_likelihood:
	.zero		952


//--------------------- SYMBOLS --------------------------

	.type		.nv.reservedSmem.offset0,@object
	.size		.nv.reservedSmem.offset0,0x4
